def matmul_kernel(
    a_ptr,
    b_ptr,
    c_ptr,
    M,
    N,
    K,
    stride_am,
    stride_ak,
    stride_bk,
    stride_bn,
    stride_cm,
    stride_cn,
    BLOCK_M: tl.constexpr,
    BLOCK_N: tl.constexpr,
    BLOCK_K: tl.constexpr,
    GROUP_M: tl.constexpr,
):
    pid = tl.program_id(axis=0)
    num_pid_m = tl.cdiv(M, BLOCK_M)
    num_pid_n = tl.cdiv(N, BLOCK_N)
    num_pid_in_group = GROUP_M * num_pid_n
    group_id = pid // num_pid_in_group
    first_pid_m = group_id * GROUP_M
    group_size_m = min(num_pid_m - first_pid_m, GROUP_M)
    pid_m = first_pid_m + ((pid % num_pid_in_group) % group_size_m)
    pid_n = (pid % num_pid_in_group) // group_size_m

    offs_am = (pid_m * BLOCK_M + tl.arange(0, BLOCK_M)) % M
    offs_bn = (pid_n * BLOCK_N + tl.arange(0, BLOCK_N)) % N
    offs_k = tl.arange(0, BLOCK_K)
    a_ptrs = a_ptr + offs_am[:, None] * stride_am + offs_k[None, :] * stride_ak
    b_ptrs = b_ptr + offs_k[:, None] * stride_bk + offs_bn[None, :] * stride_bn

    acc = tl.zeros((BLOCK_M, BLOCK_N), dtype=tl.float32)
    for kk in range(0, tl.cdiv(K, BLOCK_K)):
        a = tl.load(a_ptrs, mask=offs_k[None, :] < K - kk * BLOCK_K, other=0.0)
        b = tl.load(b_ptrs, mask=offs_k[:, None] < K - kk * BLOCK_K, other=0.0)
        acc = tl.dot(a, b, acc)
        a_ptrs += BLOCK_K * stride_ak
        b_ptrs += BLOCK_K * stride_bk

    c = acc.to(c_ptr.dtype.element_ty)
    offs_cm = pid_m * BLOCK_M + tl.arange(0, BLOCK_M)
    offs_cn = pid_n * BLOCK_N + tl.arange(0, BLOCK_N)
    c_ptrs = c_ptr + offs_cm[:, None] * stride_cm + offs_cn[None, :] * stride_cn
    mask = (offs_cm[:, None] < M) & (offs_cn[None, :] < N)
    tl.store(c_ptrs, c, mask=mask)

# config = {"BLOCK_K": 128, "BLOCK_M": 128, "BLOCK_N": 32, "GROUP_M": 8, "arch": "sm_90", "dtype": "fp8e4m3", "num_ctas": 1, "num_stages": 2, "num_warps": 8}
# arch = sm_90


// ===== COMPILED SASS (sm_90a) =====

	.target	sm_90a

	.elftype	@"ET_EXEC"


//--------------------- .note.nv.tkinfo           --------------------------
	.section	.note.nv.tkinfo,"",@"SHT_NOTE"
	.sectionflags	@"SHF_NOTE_NV_TKINFO"
	.tkinfo
        /*0018*/ 	.word	0x00000002
        /*0030*/ 	.string	""
        /*0030*/ 	.string	"ptxas"
        /*0030*/ 	.string	"Cuda compilation tools, release 13.0, V13.0.88"
        /*0030*/ 	.string	"Build cuda_13.0.r13.0/compiler.36424714_0"
        /*0030*/ 	.string	"-v  -suppress-debug-info  -lineinfo  -arch sm_90a "



//--------------------- .note.nv.cuinfo           --------------------------
	.section	.note.nv.cuinfo,"",@"SHT_NOTE"
	.sectionflags	@"SHF_NOTE_NV_CUINFO"
        /*0018*/ 	.short	0x0002
        /*001a*/ 	.short	0x005a
        /*001c*/ 	.short	0x0082
	.zero		2


//--------------------- .nv.info                  --------------------------
	.section	.nv.info,"",@"SHT_CUDA_INFO"
	.align	4


	//----- nvinfo : EIATTR_REGCOUNT
	.align		4
        /*0000*/ 	.byte	0x04, 0x2f
        /*0002*/ 	.short	(.L_1 - .L_0)
	.align		4
.L_0:
        /*0004*/ 	.word	index@(matmul_kernel)
        /*0008*/ 	.word	0x000000f2


	//----- nvinfo : EIATTR_FRAME_SIZE
	.align		4
.L_1:
        /*000c*/ 	.byte	0x04, 0x11
        /*000e*/ 	.short	(.L_3 - .L_2)
	.align		4
.L_2:
        /*0010*/ 	.word	index@(matmul_kernel)
        /*0014*/ 	.word	0x00000000


	//----- nvinfo : EIATTR_MIN_STACK_SIZE
	.align		4
.L_3:
        /*0018*/ 	.byte	0x04, 0x12
        /*001a*/ 	.short	(.L_5 - .L_4)
	.align		4
.L_4:
        /*001c*/ 	.word	index@(matmul_kernel)
        /*0020*/ 	.word	0x00000000
.L_5:


//--------------------- .nv.compat                --------------------------
	.section	.nv.compat,"",@"SHT_CUDA_COMPAT_INFO"
	.align	4
        /*0000*/ 	.byte	0x02, 0x09, 0x01, 0x00, 0x02, 0x02, 0x04, 0x00, 0x02, 0x05, 0x05, 0x00, 0x03, 0x07, 0x01, 0x01
        /*0010*/ 	.byte	0x02, 0x03, 0x00, 0x00, 0x02, 0x06, 0x01, 0x00, 0x04, 0x0b, 0x08, 0x00, 0x00, 0x00, 0x00, 0x00
        /*0020*/ 	.byte	0x00, 0x00, 0x00, 0x00


//--------------------- .nv.info.matmul_kernel    --------------------------
	.section	.nv.info.matmul_kernel,"",@"SHT_CUDA_INFO"
	.sectionflags	@""
	.align	4


	//----- nvinfo : EIATTR_CUDA_API_VERSION
	.align		4
        /*0000*/ 	.byte	0x04, 0x37
        /*0002*/ 	.short	(.L_7 - .L_6)
.L_6:
        /*0004*/ 	.word	0x00000082


	//----- nvinfo : EIATTR_KPARAM_INFO
	.align		4
.L_7:
        /*0008*/ 	.byte	0x04, 0x17
        /*000a*/ 	.short	(.L_9 - .L_8)
.L_8:
        /*000c*/ 	.word	0x00000000
        /*0010*/ 	.short	0x000d
        /*0012*/ 	.short	0x0048
        /*0014*/ 	.byte	0x00, 0xf4, 0x21, 0x00


	//----- nvinfo : EIATTR_KPARAM_INFO
	.align		4
.L_9:
        /*0018*/ 	.byte	0x04, 0x17
        /*001a*/ 	.short	(.L_11 - .L_10)
.L_10:
        /*001c*/ 	.word	0x00000000
        /*0020*/ 	.short	0x000c
        /*0022*/ 	.short	0x0040
        /*0024*/ 	.byte	0x00, 0xf4, 0x21, 0x00


	//----- nvinfo : EIATTR_KPARAM_INFO
	.align		4
.L_11:
        /*0028*/ 	.byte	0x04, 0x17
        /*002a*/ 	.short	(.L_13 - .L_12)
.L_12:
        /*002c*/ 	.word	0x00000000
        /*0030*/ 	.short	0x000b
        /*0032*/ 	.short	0x0038
        /*0034*/ 	.byte	0x00, 0xf0, 0x11, 0x00


	//----- nvinfo : EIATTR_KPARAM_INFO
	.align		4
.L_13:
        /*0038*/ 	.byte	0x04, 0x17
        /*003a*/ 	.short	(.L_15 - .L_14)
.L_14:
        /*003c*/ 	.word	0x00000000
        /*0040*/ 	.short	0x000a
        /*0042*/ 	.short	0x0034
        /*0044*/ 	.byte	0x00, 0xf0, 0x11, 0x00


	//----- nvinfo : EIATTR_KPARAM_INFO
	.align		4
.L_15:
        /*0048*/ 	.byte	0x04, 0x17
        /*004a*/ 	.short	(.L_17 - .L_16)
.L_16:
        /*004c*/ 	.word	0x00000000
        /*0050*/ 	.short	0x0009
        /*0052*/ 	.short	0x0030
        /*0054*/ 	.byte	0x00, 0xf0, 0x11, 0x00


	//----- nvinfo : EIATTR_KPARAM_INFO
	.align		4
.L_17:
        /*0058*/ 	.byte	0x04, 0x17
        /*005a*/ 	.short	(.L_19 - .L_18)
.L_18:
        /*005c*/ 	.word	0x00000000
        /*0060*/ 	.short	0x0008
        /*0062*/ 	.short	0x002c
        /*0064*/ 	.byte	0x00, 0xf0, 0x11, 0x00


	//----- nvinfo : EIATTR_KPARAM_INFO
	.align		4
.L_19:
        /*0068*/ 	.byte	0x04, 0x17
        /*006a*/ 	.short	(.L_21 - .L_20)
.L_20:
        /*006c*/ 	.word	0x00000000
        /*0070*/ 	.short	0x0007
        /*0072*/ 	.short	0x0028
        /*0074*/ 	.byte	0x00, 0xf0, 0x11, 0x00


	//----- nvinfo : EIATTR_KPARAM_INFO
	.align		4
.L_21:
        /*0078*/ 	.byte	0x04, 0x17
        /*007a*/ 	.short	(.L_23 - .L_22)
.L_22:
        /*007c*/ 	.word	0x00000000
        /*0080*/ 	.short	0x0006
        /*0082*/ 	.short	0x0024
        /*0084*/ 	.byte	0x00, 0xf0, 0x11, 0x00


	//----- nvinfo : EIATTR_KPARAM_INFO
	.align		4
.L_23:
        /*0088*/ 	.byte	0x04, 0x17
        /*008a*/ 	.short	(.L_25 - .L_24)
.L_24:
        /*008c*/ 	.word	0x00000000
        /*0090*/ 	.short	0x0005
        /*0092*/ 	.short	0x0020
        /*0094*/ 	.byte	0x00, 0xf0, 0x11, 0x00


	//----- nvinfo : EIATTR_KPARAM_INFO
	.align		4
.L_25:
        /*0098*/ 	.byte	0x04, 0x17
        /*009a*/ 	.short	(.L_27 - .L_26)
.L_26:
        /*009c*/ 	.word	0x00000000
        /*00a0*/ 	.short	0x0004
        /*00a2*/ 	.short	0x001c
        /*00a4*/ 	.byte	0x00, 0xf0, 0x11, 0x00


	//----- nvinfo : EIATTR_KPARAM_INFO
	.align		4
.L_27:
        /*00a8*/ 	.byte	0x04, 0x17
        /*00aa*/ 	.short	(.L_29 - .L_28)
.L_28:
        /*00ac*/ 	.word	0x00000000
        /*00b0*/ 	.short	0x0003
        /*00b2*/ 	.short	0x0018
        /*00b4*/ 	.byte	0x00, 0xf0, 0x11, 0x00


	//----- nvinfo : EIATTR_KPARAM_INFO
	.align		4
.L_29:
        /*00b8*/ 	.byte	0x04, 0x17
        /*00ba*/ 	.short	(.L_31 - .L_30)
.L_30:
        /*00bc*/ 	.word	0x00000000
        /*00c0*/ 	.short	0x0002
        /*00c2*/ 	.short	0x0010
        /*00c4*/ 	.byte	0x00, 0xf4, 0x21, 0x00


	//----- nvinfo : EIATTR_KPARAM_INFO
	.align		4
.L_31:
        /*00c8*/ 	.byte	0x04, 0x17
        /*00ca*/ 	.short	(.L_33 - .L_32)
.L_32:
        /*00cc*/ 	.word	0x00000000
        /*00d0*/ 	.short	0x0001
        /*00d2*/ 	.short	0x0008
        /*00d4*/ 	.byte	0x00, 0xf4, 0x21, 0x00


	//----- nvinfo : EIATTR_KPARAM_INFO
	.align		4
.L_33:
        /*00d8*/ 	.byte	0x04, 0x17
        /*00da*/ 	.short	(.L_35 - .L_34)
.L_34:
        /*00dc*/ 	.word	0x00000000
        /*00e0*/ 	.short	0x0000
        /*00e2*/ 	.short	0x0000
        /*00e4*/ 	.byte	0x00, 0xf4, 0x21, 0x00


	//----- nvinfo : EIATTR_SPARSE_MMA_MASK
	.align		4
.L_35:
        /*00e8*/ 	.byte	0x03, 0x50
        /*00ea*/ 	.short	0x0000


	//----- nvinfo : EIATTR_MAXREG_COUNT
	.align		4
        /*00ec*/ 	.byte	0x03, 0x1b
        /*00ee*/ 	.short	0x00ff


	//----- nvinfo : EIATTR_NUM_BARRIERS
	.align		4
        /*00f0*/ 	.byte	0x02, 0x4c
        /*00f2*/ 	.byte	0x01
	.zero		1


	//----- nvinfo : EIATTR_MERCURY_ISA_VERSION
	.align		4
        /*00f4*/ 	.byte	0x03, 0x5f
        /*00f6*/ 	.short	0x0101


	//----- nvinfo : EIATTR_EXIT_INSTR_OFFSETS
	.align		4
        /*00f8*/ 	.byte	0x04, 0x1c
        /*00fa*/ 	.short	(.L_37 - .L_36)


	//   ....[0]....
.L_36:
        /*00fc*/ 	.word	0x000052d0


	//   ....[1]....
        /*0100*/ 	.word	0x000052f0


	//----- nvinfo : EIATTR_REQNTID
	.align		4
.L_37:
        /*0104*/ 	.byte	0x04, 0x10
        /*0106*/ 	.short	(.L_39 - .L_38)
.L_38:
        /*0108*/ 	.word	0x00000100
        /*010c*/ 	.word	0x00000001
        /*0110*/ 	.word	0x00000001


	//----- nvinfo : EIATTR_CBANK_PARAM_SIZE
	.align		4
.L_39:
        /*0114*/ 	.byte	0x03, 0x19
        /*0116*/ 	.short	0x0050


	//----- nvinfo : EIATTR_PARAM_CBANK
	.align		4
        /*0118*/ 	.byte	0x04, 0x0a
        /*011a*/ 	.short	(.L_41 - .L_40)
	.align		4
.L_40:
        /*011c*/ 	.word	index@(.nv.constant0.matmul_kernel)
        /*0120*/ 	.short	0x0210
        /*0122*/ 	.short	0x0050


	//----- nvinfo : EIATTR_SW_WAR
	.align		4
.L_41:
        /*0124*/ 	.byte	0x04, 0x36
        /*0126*/ 	.short	(.L_43 - .L_42)
.L_42:
        /*0128*/ 	.word	0x00000008
.L_43:


//--------------------- .nv.callgraph             --------------------------
	.section	.nv.callgraph,"",@"SHT_CUDA_CALLGRAPH"
	.align	4
	.sectionentsize	8
	.align		4
        /*0000*/ 	.word	0x00000000
	.align		4
        /*0004*/ 	.word	0xffffffff
	.align		4
        /*0008*/ 	.word	0x00000000
	.align		4
        /*000c*/ 	.word	0xfffffffe
	.align		4
        /*0010*/ 	.word	0x00000000
	.align		4
        /*0014*/ 	.word	0xfffffffd
	.align		4
        /*0018*/ 	.word	0x00000000
	.align		4
        /*001c*/ 	.word	0xfffffffc


//--------------------- .text.matmul_kernel       --------------------------
	.section	.text.matmul_kernel,"ax",@progbits
	.align	128
        .global         matmul_kernel
        .type           matmul_kernel,@function
        .size           matmul_kernel,(.L_x_4 - matmul_kernel)
        .other          matmul_kernel,@"STO_CUDA_ENTRY STV_DEFAULT"
matmul_kernel:
.text.matmul_kernel:
[----:B------:R-:W0:Y:S08]  /*0000*/  LDC R1, c[0x0][0x28] ;  /* 0x00000a00ff017b82 */ /* 0x000e300000000800 */
[----:B------:R-:W1:Y:S01]  /*0010*/  LDC.64 R40, c[0x0][0x228] ;  /* 0x00008a00ff287b82 */ /* 0x000e620000000a00 */
[----:B------:R-:W2:Y:S01]  /*0020*/  S2R R5, SR_CTAID.X ;  /* 0x0000000000057919 */ /* 0x000ea20000002500 */
[----:B------:R-:W-:Y:S01]  /*0030*/  UMOV UR4, 0x400 ;  /* 0x0000040000047882 */ /* 0x000fe20000000000 */
[----:B------:R-:W-:Y:S01]  /*0040*/  ULDC.64 UR18, c[0x0][0x208] ;  /* 0x0000820000127ab9 */ /* 0x000fe20000000a00 */
[----:B------:R-:W-:-:S04]  /*0050*/  ULDC UR17, c[0x0][0x230] ;  /* 0x00008c0000117ab9 */ /* 0x000fc80000000800 */
[----:B------:R-:W3:Y:S08]  /*0060*/  LDC R54, c[0x0][0x230] ;  /* 0x00008c00ff367b82 */ /* 0x000ef00000000800 */
[----:B------:R-:W4:Y:S01]  /*0070*/  S2UR UR16, SR_CgaCtaId ;  /* 0x00000000001079c3 */ /* 0x000f220000008800 */
[----:B-1----:R-:W-:-:S05]  /*0080*/  VIADD R0, R41, 0x1f ;  /* 0x0000001f29007836 */ /* 0x002fca0000000000 */
[----:B------:R-:W-:Y:S01]  /*0090*/  SHF.R.S32.HI R3, RZ, 0x1f, R0 ;  /* 0x0000001fff037819 */ /* 0x000fe20000011400 */
[----:B---3--:R-:W-:-:S03]  /*00a0*/  VIADD R54, R54, 0x7f ;  /* 0x0000007f36367836 */ /* 0x008fc60000000000 */
[----:B------:R-:W-:Y:S02]  /*00b0*/  LEA.HI R3, R3, R0, RZ, 0x5 ;  /* 0x0000000003037211 */ /* 0x000fe400078f28ff */
[----:B--2---:R-:W-:Y:S02]  /*00c0*/  IABS R8, R5 ;  /* 0x0000000500087213 */ /* 0x004fe40000000000 */
[----:B------:R-:W-:Y:S01]  /*00d0*/  SHF.R.S32.HI R3, RZ, 0x5, R3 ;  /* 0x00000005ff037819 */ /* 0x000fe20000011403 */
[----:B----4-:R-:W-:-:S04]  /*00e0*/  ULEA UR16, UR16, UR4, 0x18 ;  /* 0x0000000410107291 */ /* 0x010fc8000f8ec03f */
[----:B------:R-:W-:-:S05]  /*00f0*/  IMAD.SHL.U32 R4, R3, 0x8, RZ ;  /* 0x0000000803047824 */ /* 0x000fca00078e00ff */
[-C--:B------:R-:W-:Y:S02]  /*0100*/  IABS R7, R4.reuse ;  /* 0x0000000400077213 */ /* 0x080fe40000000000 */
[----:B------:R-:W-:Y:S02]  /*0110*/  IABS R10, R4 ;  /* 0x00000004000a7213 */ /* 0x000fe40000000000 */
[----:B------:R-:W1:Y:S08]  /*0120*/  I2F.RP R0, R7 ;  /* 0x0000000700007306 */ /* 0x000e700000209400 */
[----:B-1----:R-:W1:Y:S02]  /*0130*/  MUFU.RCP R0, R0 ;  /* 0x0000000000007308 */ /* 0x002e640000001000 */
[----:B-1----:R-:W-:-:S02]  /*0140*/  VIADD R2, R0, 0xffffffe ;  /* 0x0ffffffe00027836 */ /* 0x002fc40000000000 */
[----:B------:R-:W-:-:S04]  /*0150*/  IMAD.MOV R0, RZ, RZ, -R10 ;  /* 0x000000ffff007224 */ /* 0x000fc800078e0a0a */
[----:B------:R1:W2:Y:S02]  /*0160*/  F2I.FTZ.U32.TRUNC.NTZ R3, R2 ;  /* 0x0000000200037305 */ /* 0x0002a4000021f000 */
[----:B-1----:R-:W-:Y:S02]  /*0170*/  IMAD.MOV.U32 R2, RZ, RZ, RZ ;  /* 0x000000ffff027224 */ /* 0x002fe400078e00ff */
[----:B--2---:R-:W-:-:S04]  /*0180*/  IMAD.MOV R6, RZ, RZ, -R3 ;  /* 0x000000ffff067224 */ /* 0x004fc800078e0a03 */
[----:B------:R-:W-:Y:S02]  /*0190*/  IMAD R9, R6, R7, RZ ;  /* 0x0000000706097224 */ /* 0x000fe400078e02ff */
[----:B------:R-:W-:Y:S02]  /*01a0*/  IMAD.MOV.U32 R6, RZ, RZ, R8 ;  /* 0x000000ffff067224 */ /* 0x000fe400078e0008 */
[----:B------:R-:W-:-:S06]  /*01b0*/  IMAD.HI.U32 R3, R3, R9, R2 ;  /* 0x0000000903037227 */ /* 0x000fcc00078e0002 */
[----:B------:R-:W-:-:S04]  /*01c0*/  IMAD.HI.U32 R3, R3, R6, RZ ;  /* 0x0000000603037227 */ /* 0x000fc800078e00ff */
[----:B------:R-:W-:-:S05]  /*01d0*/  IMAD R0, R3, R0, R6 ;  /* 0x0000000003007224 */ /* 0x000fca00078e0206 */
[----:B------:R-:W-:-:S13]  /*01e0*/  ISETP.GT.U32.AND P1, PT, R7, R0, PT ;  /* 0x000000000700720c */ /* 0x000fda0003f24070 */
[----:B------:R-:W-:Y:S02]  /*01f0*/  @!P1 IMAD.IADD R0, R0, 0x1, -R7 ;  /* 0x0000000100009824 */ /* 0x000fe400078e0a07 */
[----:B------:R-:W-:Y:S01]  /*0200*/  @!P1 VIADD R3, R3, 0x1 ;  /* 0x0000000103039836 */ /* 0x000fe20000000000 */
[----:B------:R-:W-:Y:S02]  /*0210*/  ISETP.NE.AND P1, PT, R4, RZ, PT ;  /* 0x000000ff0400720c */ /* 0x000fe40003f25270 */
[----:B------:R-:W-:Y:S02]  /*0220*/  ISETP.GE.U32.AND P0, PT, R0, R7, PT ;  /* 0x000000070000720c */ /* 0x000fe40003f06070 */
[----:B------:R-:W-:-:S04]  /*0230*/  LOP3.LUT R0, R5, R4, RZ, 0x3c, !PT ;  /* 0x0000000405007212 */ /* 0x000fc800078e3cff */
[----:B------:R-:W-:Y:S01]  /*0240*/  ISETP.GE.AND P2, PT, R0, RZ, PT ;  /* 0x000000ff0000720c */ /* 0x000fe20003f46270 */
[----:B------:R-:W-:-:S06]  /*0250*/  VIADD R0, R40, 0x7f ;  /* 0x0000007f28007836 */ /* 0x000fcc0000000000 */
[----:B------:R-:W-:-:S04]  /*0260*/  @P0 VIADD R3, R3, 0x1 ;  /* 0x0000000103030836 */ /* 0x000fc80000000000 */
[----:B------:R-:W-:Y:S01]  /*0270*/  IMAD.MOV.U32 R2, RZ, RZ, R3 ;  /* 0x000000ffff027224 */ /* 0x000fe200078e0003 */
[----:B------:R-:W-:-:S03]  /*0280*/  SHF.R.S32.HI R3, RZ, 0x1f, R0 ;  /* 0x0000001fff037819 */ /* 0x000fc60000011400 */
[----:B------:R-:W-:Y:S01]  /*0290*/  @!P2 IMAD.MOV R2, RZ, RZ, -R2 ;  /* 0x000000ffff02a224 */ /* 0x000fe200078e0a02 */
[----:B------:R-:W-:Y:S02]  /*02a0*/  @!P1 LOP3.LUT R2, RZ, R4, RZ, 0x33, !PT ;  /* 0x00000004ff029212 */ /* 0x000fe400078e33ff */
[----:B------:R-:W-:-:S03]  /*02b0*/  LEA.HI R3, R3, R0, RZ, 0x7 ;  /* 0x0000000003037211 */ /* 0x000fc600078f38ff */
[----:B------:R-:W-:Y:S02]  /*02c0*/  IMAD.SHL.U32 R18, R2, 0x8, RZ ;  /* 0x0000000802127824 */ /* 0x000fe400078e00ff */
[----:B------:R-:W-:-:S03]  /*02d0*/  IMAD.MOV R2, RZ, RZ, -R2 ;  /* 0x000000ffff027224 */ /* 0x000fc600078e0a02 */
[----:B------:R-:W-:Y:S01]  /*02e0*/  LEA.HI.SX32 R3, R3, -R18, 0x19 ;  /* 0x8000001203037211 */ /* 0x000fe200078fcaff */
[----:B------:R-:W-:-:S03]  /*02f0*/  IMAD R11, R4, R2, R5 ;  /* 0x00000002040b7224 */ /* 0x000fc600078e0205 */
[----:B------:R-:W-:Y:S02]  /*0300*/  VIMNMX R6, R3, 0x8, PT ;  /* 0x0000000803067848 */ /* 0x000fe40003fe0100 */
[----:B------:R-:W-:Y:S02]  /*0310*/  IABS R9, R11 ;  /* 0x0000000b00097213 */ /* 0x000fe40000000000 */
[-C--:B------:R-:W-:Y:S02]  /*0320*/  IABS R7, R6.reuse ;  /* 0x0000000600077213 */ /* 0x080fe40000000000 */
[----:B------:R-:W-:Y:S02]  /*0330*/  IABS R4, R6 ;  /* 0x0000000600047213 */ /* 0x000fe40000000000 */
[----:B------:R-:W1:Y:S08]  /*0340*/  I2F.RP R0, R7 ;  /* 0x0000000700007306 */ /* 0x000e700000209400 */
[----:B-1----:R-:W1:Y:S02]  /*0350*/  MUFU.RCP R0, R0 ;  /* 0x0000000000007308 */ /* 0x002e640000001000 */
[----:B-1----:R-:W-:-:S02]  /*0360*/  VIADD R3, R0, 0xffffffe ;  /* 0x0ffffffe00037836 */ /* 0x002fc40000000000 */
[----:B------:R-:W-:-:S04]  /*0370*/  IMAD.MOV R0, RZ, RZ, -R4 ;  /* 0x000000ffff007224 */ /* 0x000fc800078e0a04 */
[----:B------:R-:W1:Y:S02]  /*0380*/  F2I.FTZ.U32.TRUNC.NTZ R3, R3 ;  /* 0x0000000300037305 */ /* 0x000e64000021f000 */
[----:B-1----:R-:W-:-:S04]  /*0390*/  IMAD.MOV R8, RZ, RZ, -R3 ;  /* 0x000000ffff087224 */ /* 0x002fc800078e0a03 */
[----:B------:R-:W-:-:S04]  /*03a0*/  IMAD.MOV.U32 R2, RZ, RZ, R8 ;  /* 0x000000ffff027224 */ /* 0x000fc800078e0008 */
[----:B------:R-:W-:Y:S02]  /*03b0*/  IMAD R5, R2, R7, RZ ;  /* 0x0000000702057224 */ /* 0x000fe400078e02ff */
[----:B------:R-:W-:-:S04]  /*03c0*/  IMAD.MOV.U32 R2, RZ, RZ, RZ ;  /* 0x000000ffff027224 */ /* 0x000fc800078e00ff */
[----:B------:R-:W-:Y:S01]  /*03d0*/  IMAD.HI.U32 R2, R3, R5, R2 ;  /* 0x0000000503027227 */ /* 0x000fe200078e0002 */
[----:B------:R-:W-:-:S04]  /*03e0*/  LOP3.LUT R3, R11, R6, RZ, 0x3c, !PT ;  /* 0x000000060b037212 */ /* 0x000fc800078e3cff */
[----:B------:R-:W-:Y:S01]  /*03f0*/  ISETP.GE.AND P2, PT, R3, RZ, PT ;  /* 0x000000ff0300720c */ /* 0x000fe20003f46270 */
[----:B------:R-:W-:-:S04]  /*0400*/  IMAD.HI.U32 R2, R2, R9, RZ ;  /* 0x0000000902027227 */ /* 0x000fc800078e00ff */
[----:B------:R-:W-:-:S05]  /*0410*/  IMAD R0, R2, R0, R9 ;  /* 0x0000000002007224 */ /* 0x000fca00078e0209 */
[----:B------:R-:W-:-:S13]  /*0420*/  ISETP.GT.U32.AND P1, PT, R7, R0, PT ;  /* 0x000000000700720c */ /* 0x000fda0003f24070 */
[----:B------:R-:W-:Y:S02]  /*0430*/  @!P1 IMAD.IADD R0, R0, 0x1, -R7 ;  /* 0x0000000100009824 */ /* 0x000fe400078e0a07 */
[----:B------:R-:W-:Y:S01]  /*0440*/  @!P1 VIADD R2, R2, 0x1 ;  /* 0x0000000102029836 */ /* 0x000fe20000000000 */
[----:B------:R-:W-:Y:S02]  /*0450*/  ISETP.NE.AND P1, PT, R6, RZ, PT ;  /* 0x000000ff0600720c */ /* 0x000fe40003f25270 */
[----:B------:R-:W-:Y:S02]  /*0460*/  ISETP.GE.U32.AND P0, PT, R0, R7, PT ;  /* 0x000000070000720c */ /* 0x000fe40003f06070 */
[----:B------:R-:W1:Y:S11]  /*0470*/  S2R R0, SR_TID.X ;  /* 0x0000000000007919 */ /* 0x000e760000002100 */
[----:B------:R-:W-:Y:S01]  /*0480*/  @P0 VIADD R2, R2, 0x1 ;  /* 0x0000000102020836 */ /* 0x000fe20000000000 */
[----:B------:R-:W-:-:S03]  /*0490*/  ISETP.GT.AND P0, PT, R54, 0x7f, PT ;  /* 0x0000007f3600780c */ /* 0x000fc60003f04270 */
[----:B------:R-:W-:Y:S01]  /*04a0*/  @!P2 IMAD.MOV R2, RZ, RZ, -R2 ;  /* 0x000000ffff02a224 */ /* 0x000fe200078e0a02 */
[----:B------:R-:W-:-:S05]  /*04b0*/  @!P1 LOP3.LUT R2, RZ, R6, RZ, 0x33, !PT ;  /* 0x00000006ff029212 */ /* 0x000fca00078e33ff */
[----:B------:R-:W-:Y:S02]  /*04c0*/  IMAD.MOV R3, RZ, RZ, -R2 ;  /* 0x000000ffff037224 */ /* 0x000fe400078e0a02 */
[----:B------:R-:W-:Y:S02]  /*04d0*/  IMAD.SHL.U32 R20, R2, 0x20, RZ ;  /* 0x0000002002147824 */ /* 0x000fe400078e00ff */
[----:B------:R-:W-:-:S04]  /*04e0*/  IMAD R3, R6, R3, R11 ;  /* 0x0000000306037224 */ /* 0x000fc800078e020b */
[----:B------:R-:W-:Y:S01]  /*04f0*/  IMAD.IADD R18, R18, 0x1, R3 ;  /* 0x0000000112127824 */ /* 0x000fe200078e0203 */
[----:B-1----:R-:W-:Y:S02]  /*0500*/  SHF.R.U32.HI R43, RZ, 0x7, R0 ;  /* 0x00000007ff2b7819 */ /* 0x002fe40000011600 */
[----:B------:R-:W-:Y:S02]  /*0510*/  LOP3.LUT R21, R0, 0x7f, RZ, 0xc0, !PT ;  /* 0x0000007f00157812 */ /* 0x000fe400078ec0ff */
[----:B------:R-:W-:-:S03]  /*0520*/  SGXT.U32 R43, R43, 0x1 ;  /* 0x000000012b2b781a */ /* 0x000fc60000000000 */
[----:B------:R-:W-:Y:S01]  /*0530*/  IMAD R18, R18, 0x80, R21 ;  /* 0x0000008012127824 */ /* 0x000fe200078e0215 */
[C---:B------:R-:W-:Y:S02]  /*0540*/  LOP3.LUT R115, R43.reuse, 0x2, RZ, 0xfc, !PT ;  /* 0x000000022b737812 */ /* 0x040fe400078efcff */
[C---:B------:R-:W-:Y:S02]  /*0550*/  LOP3.LUT R113, R43.reuse, 0x4, RZ, 0xfc, !PT ;  /* 0x000000042b717812 */ /* 0x040fe400078efcff */
[C---:B------:R-:W-:Y:S02]  /*0560*/  LOP3.LUT R111, R43.reuse, 0x6, RZ, 0xfc, !PT ;  /* 0x000000062b6f7812 */ /* 0x040fe400078efcff */
[C---:B------:R-:W-:Y:S02]  /*0570*/  LOP3.LUT R109, R43.reuse, 0x8, RZ, 0xfc, !PT ;  /* 0x000000082b6d7812 */ /* 0x040fe400078efcff */
[C---:B------:R-:W-:Y:S02]  /*0580*/  LOP3.LUT R107, R43.reuse, 0xa, RZ, 0xfc, !PT ;  /* 0x0000000a2b6b7812 */ /* 0x040fe400078efcff */
[----:B------:R-:W-:-:S02]  /*0590*/  LOP3.LUT R105, R43, 0xc, RZ, 0xfc, !PT ;  /* 0x0000000c2b697812 */ /* 0x000fc400078efcff */
        /* <DEDUP_REMOVED lines=8> */
[----:B------:R-:W-:Y:S02]  /*0620*/  LOP3.LUT R87, R43, 0x1e, RZ, 0xfc, !PT ;  /* 0x0000001e2b577812 */ /* 0x000fe400078efcff */
[C---:B------:R-:W-:Y:S02]  /*0630*/  LOP3.LUT R2, R20.reuse, R43, RZ, 0xfc, !PT ;  /* 0x0000002b14027212 */ /* 0x040fe400078efcff */
[C-C-:B------:R-:W-:Y:S02]  /*0640*/  LOP3.LUT R3, R20.reuse, 0x2, R43.reuse, 0xfe, !PT ;  /* 0x0000000214037812 */ /* 0x140fe400078efe2b */
[----:B------:R-:W-:-:S02]  /*0650*/  LOP3.LUT R4, R20, 0x4, R43, 0xfe, !PT ;  /* 0x0000000414047812 */ /* 0x000fc400078efe2b */
[C-C-:B------:R-:W-:Y:S02]  /*0660*/  LOP3.LUT R5, R20.reuse, 0x6, R43.reuse, 0xfe, !PT ;  /* 0x0000000614057812 */ /* 0x140fe400078efe2b */
[C-C-:B------:R-:W-:Y:S02]  /*0670*/  LOP3.LUT R6, R20.reuse, 0x8, R43.reuse, 0xfe, !PT ;  /* 0x0000000814067812 */ /* 0x140fe400078efe2b */
[C-C-:B------:R-:W-:Y:S02]  /*0680*/  LOP3.LUT R7, R20.reuse, 0xa, R43.reuse, 0xfe, !PT ;  /* 0x0000000a14077812 */ /* 0x140fe400078efe2b */
[C-C-:B------:R-:W-:Y:S02]  /*0690*/  LOP3.LUT R8, R20.reuse, 0xc, R43.reuse, 0xfe, !PT ;  /* 0x0000000c14087812 */ /* 0x140fe400078efe2b */
        /* <DEDUP_REMOVED lines=8> */
[----:B------:R-:W-:Y:S01]  /*0720*/  LOP3.LUT R17, R20, 0x1e, R43, 0xfe, !PT ;  /* 0x0000001e14117812 */ /* 0x000fe200078efe2b */
[----:B0-----:R-:W-:Y:S06]  /*0730*/  @P0 BRA `(.L_x_0) ;  /* 0x00000000002c0947 */ /* 0x001fec0003800000 */
[----:B------:R-:W-:Y:S01]  /*0740*/  IMAD.SHL.U32 R19, R0, 0x10, RZ ;  /* 0x0000001000137824 */ /* 0x000fe200078e00ff */
[----:B------:R-:W-:Y:S02]  /*0750*/  CS2R R24, SRZ ;  /* 0x0000000000187805 */ /* 0x000fe4000001ff00 */
[----:B------:R-:W-:Y:S02]  /*0760*/  CS2R R26, SRZ ;  /* 0x00000000001a7805 */ /* 0x000fe4000001ff00 */
[----:B------:R-:W-:Y:S02]  /*0770*/  CS2R R28, SRZ ;  /* 0x00000000001c7805 */ /* 0x000fe4000001ff00 */
[----:B------:R-:W-:Y:S02]  /*0780*/  CS2R R30, SRZ ;  /* 0x00000000001e7805 */ /* 0x000fe4000001ff00 */
[----:B------:R-:W-:Y:S02]  /*0790*/  CS2R R32, SRZ ;  /* 0x0000000000207805 */ /* 0x000fe4000001ff00 */
[----:B------:R-:W-:-:S02]  /*07a0*/  CS2R R34, SRZ ;  /* 0x0000000000227805 */ /* 0x000fc4000001ff00 */
[----:B------:R-:W-:Y:S02]  /*07b0*/  CS2R R36, SRZ ;  /* 0x0000000000247805 */ /* 0x000fe4000001ff00 */
[----:B------:R-:W-:Y:S02]  /*07c0*/  CS2R R38, SRZ ;  /* 0x0000000000267805 */ /* 0x000fe4000001ff00 */
[----:B------:R-:W-:Y:S01]  /*07d0*/  LOP3.LUT R52, R19, 0x70, RZ, 0xc0, !PT ;  /* 0x0000007013347812 */ /* 0x000fe200078ec0ff */
[----:B------:R-:W-:Y:S06]  /*07e0*/  BRA `(.L_x_1) ;  /* 0x0000004000407947 */ /* 0x000fec0003800000 */
.L_x_0:
[----:B------:R-:W-:Y:S01]  /*07f0*/  IABS R38, R40 ;  /* 0x0000002800267213 */ /* 0x000fe20000000000 */
[----:B------:R-:W-:Y:S01]  /*0800*/  ULDC UR4, c[0x0][0x234] ;  /* 0x00008d0000047ab9 */ /* 0x000fe20000000800 */
[----:B------:R-:W-:Y:S01]  /*0810*/  IABS R39, R41 ;  /* 0x0000002900277213 */ /* 0x000fe20000000000 */
[----:B------:R-:W-:Y:S01]  /*0820*/  ULDC.64 UR8, c[0x0][0x218] ;  /* 0x0000860000087ab9 */ /* 0x000fe20000000a00 */
[----:B------:R-:W0:Y:S01]  /*0830*/  I2F.RP R19, R38 ;  /* 0x0000002600137306 */ /* 0x000e220000209400 */
[----:B------:R-:W-:Y:S01]  /*0840*/  IABS R26, R18 ;  /* 0x00000012001a7213 */ /* 0x000fe20000000000 */
[----:B------:R-:W-:Y:S01]  /*0850*/  ULDC.64 UR6, c[0x0][0x210] ;  /* 0x0000840000067ab9 */ /* 0x000fe20000000a00 */
[----:B------:R-:W-:Y:S01]  /*0860*/  IABS R29, R14 ;  /* 0x0000000e001d7213 */ /* 0x000fe20000000000 */
[----:B------:R-:W-:Y:S01]  /*0870*/  UIADD3 UR5, UR16, 0x4000, URZ ;  /* 0x0000400010057890 */ /* 0x000fe2000fffe03f */
[----:B------:R-:W-:Y:S02]  /*0880*/  IABS R30, R13 ;  /* 0x0000000d001e7213 */ /* 0x000fe40000000000 */
[----:B------:R-:W-:Y:S01]  /*0890*/  IABS R31, R12 ;  /* 0x0000000c001f7213 */ /* 0x000fe20000000000 */
[----:B------:R-:W1:Y:S01]  /*08a0*/  I2F.RP R20, R39 ;  /* 0x0000002700147306 */ /* 0x000e620000209400 */
[----:B------:R-:W-:Y:S01]  /*08b0*/  IABS R33, R11 ;  /* 0x0000000b00217213 */ /* 0x000fe20000000000 */
[----:B------:R-:W-:Y:S01]  /*08c0*/  USHF.R.U32.HI UR5, URZ, 0x4, UR5 ;  /* 0x000000043f057899 */ /* 0x000fe20008011605 */
[----:B------:R-:W-:-:S02]  /*08d0*/  IABS R34, R10 ;  /* 0x0000000a00227213 */ /* 0x000fc40000000000 */
[----:B------:R-:W-:Y:S01]  /*08e0*/  IABS R37, R2 ;  /* 0x0000000200257213 */ /* 0x000fe20000000000 */
[----:B------:R-:W-:Y:S01]  /*08f0*/  USGXT.U32 UR14, UR5, 0xe ;  /* 0x0000000e050e789a */ /* 0x000fe20008000000 */
[----:B------:R-:W-:Y:S01]  /*0900*/  IABS R35, R9 ;  /* 0x0000000900237213 */ /* 0x000fe20000000000 */
[----:B0-----:R-:W0:Y:S01]  /*0910*/  MUFU.RCP R19, R19 ;  /* 0x0000001300137308 */ /* 0x001e220000001000 */
[----:B------:R-:W-:Y:S02]  /*0920*/  IABS R36, R8 ;  /* 0x0000000800247213 */ /* 0x000fe40000000000 */
[----:B------:R-:W-:Y:S02]  /*0930*/  IABS R42, R7 ;  /* 0x00000007002a7213 */ /* 0x000fe40000000000 */
[----:B------:R-:W-:Y:S02]  /*0940*/  IABS R45, R3 ;  /* 0x00000003002d7213 */ /* 0x000fe40000000000 */
[C---:B------:R-:W-:Y:S01]  /*0950*/  LOP3.LUT R117, R43.reuse, 0x7e, RZ, 0xfc, !PT ;  /* 0x0000007e2b757812 */ /* 0x040fe200078efcff */
[----:B-1----:R-:W1:Y:S01]  /*0960*/  MUFU.RCP R20, R20 ;  /* 0x0000001400147308 */ /* 0x002e620000001000 */
[----:B------:R-:W-:-:S02]  /*0970*/  LOP3.LUT R119, R43, 0x7c, RZ, 0xfc, !PT ;  /* 0x0000007c2b777812 */ /* 0x000fc400078efcff */
[C---:B------:R-:W-:Y:S02]  /*0980*/  LOP3.LUT R121, R43.reuse, 0x7a, RZ, 0xfc, !PT ;  /* 0x0000007a2b797812 */ /* 0x040fe400078efcff */
[C---:B------:R-:W-:Y:S02]  /*0990*/  LOP3.LUT R123, R43.reuse, 0x78, RZ, 0xfc, !PT ;  /* 0x000000782b7b7812 */ /* 0x040fe400078efcff */
[----:B------:R-:W-:Y:S01]  /*09a0*/  LOP3.LUT R125, R43, 0x76, RZ, 0xfc, !PT ;  /* 0x000000762b7d7812 */ /* 0x000fe200078efcff */
[----:B0-----:R-:W-:Y:S01]  /*09b0*/  VIADD R22, R19, 0xffffffe ;  /* 0x0ffffffe13167836 */ /* 0x001fe20000000000 */
[C---:B------:R-:W-:Y:S02]  /*09c0*/  LOP3.LUT R127, R43.reuse, 0x74, RZ, 0xfc, !PT ;  /* 0x000000742b7f7812 */ /* 0x040fe400078efcff */
[C---:B------:R-:W-:Y:S01]  /*09d0*/  LOP3.LUT R129, R43.reuse, 0x72, RZ, 0xfc, !PT ;  /* 0x000000722b817812 */ /* 0x040fe200078efcff */
[----:B------:R0:W2:Y:S01]  /*09e0*/  F2I.FTZ.U32.TRUNC.NTZ R23, R22 ;  /* 0x0000001600177305 */ /* 0x0000a2000021f000 */
[----:B------:R-:W-:-:S02]  /*09f0*/  LOP3.LUT R131, R43, 0x70, RZ, 0xfc, !PT ;  /* 0x000000702b837812 */ /* 0x000fc400078efcff */
[C---:B------:R-:W-:Y:S01]  /*0a00*/  LOP3.LUT R133, R43.reuse, 0x6e, RZ, 0xfc, !PT ;  /* 0x0000006e2b857812 */ /* 0x040fe200078efcff */
[----:B-1----:R-:W-:Y:S01]  /*0a10*/  VIADD R24, R20, 0xffffffe ;  /* 0x0ffffffe14187836 */ /* 0x002fe20000000000 */
[----:B------:R-:W-:Y:S02]  /*0a20*/  IABS R20, R17 ;  /* 0x0000001100147213 */ /* 0x000fe40000000000 */
[C---:B------:R-:W-:Y:S01]  /*0a30*/  LOP3.LUT R135, R43.reuse, 0x6c, RZ, 0xfc, !PT ;  /* 0x0000006c2b877812 */ /* 0x040fe200078efcff */
[----:B------:R1:W3:Y:S01]  /*0a40*/  F2I.FTZ.U32.TRUNC.NTZ R25, R24 ;  /* 0x0000001800197305 */ /* 0x0002e2000021f000 */
[----:B0-----:R-:W-:Y:S01]  /*0a50*/  IMAD.MOV.U32 R22, RZ, RZ, RZ ;  /* 0x000000ffff167224 */ /* 0x001fe200078e00ff */
[C---:B------:R-:W-:Y:S02]  /*0a60*/  LOP3.LUT R137, R43.reuse, 0x6a, RZ, 0xfc, !PT ;  /* 0x0000006a2b897812 */ /* 0x040fe400078efcff */
[C---:B------:R-:W-:Y:S02]  /*0a70*/  LOP3.LUT R139, R43.reuse, 0x68, RZ, 0xfc, !PT ;  /* 0x000000682b8b7812 */ /* 0x040fe400078efcff */
[C---:B------:R-:W-:Y:S01]  /*0a80*/  LOP3.LUT R141, R43.reuse, 0x66, RZ, 0xfc, !PT ;  /* 0x000000662b8d7812 */ /* 0x040fe200078efcff */
[----:B--2---:R-:W-:Y:S01]  /*0a90*/  IMAD.MOV R27, RZ, RZ, -R23 ;  /* 0x000000ffff1b7224 */ /* 0x004fe200078e0a17 */
[C---:B------:R-:W-:Y:S01]  /*0aa0*/  LOP3.LUT R143, R43.reuse, 0x64, RZ, 0xfc, !PT ;  /* 0x000000642b8f7812 */ /* 0x040fe200078efcff */
[----:B-1----:R-:W-:Y:S01]  /*0ab0*/  IMAD.MOV.U32 R24, RZ, RZ, RZ ;  /* 0x000000ffff187224 */ /* 0x002fe200078e00ff */
[----:B------:R-:W-:Y:S01]  /*0ac0*/  LOP3.LUT R145, R43, 0x62, RZ, 0xfc, !PT ;  /* 0x000000622b917812 */ /* 0x000fe200078efcff */
[----:B------:R-:W-:Y:S01]  /*0ad0*/  IMAD R27, R27, R38, RZ ;  /* 0x000000261b1b7224 */ /* 0x000fe200078e02ff */
[----:B------:R-:W-:-:S02]  /*0ae0*/  LOP3.LUT R147, R43, 0x60, RZ, 0xfc, !PT ;  /* 0x000000602b937812 */ /* 0x000fc400078efcff */
[C---:B------:R-:W-:Y:S01]  /*0af0*/  LOP3.LUT R149, R43.reuse, 0x5e, RZ, 0xfc, !PT ;  /* 0x0000005e2b957812 */ /* 0x040fe200078efcff */
[----:B---3--:R-:W-:Y:S01]  /*0b00*/  IMAD.MOV R28, RZ, RZ, -R25 ;  /* 0x000000ffff1c7224 */ /* 0x008fe200078e0a19 */
[----:B------:R-:W-:Y:S01]  /*0b10*/  LOP3.LUT R151, R43, 0x5c, RZ, 0xfc, !PT ;  /* 0x0000005c2b977812 */ /* 0x000fe200078efcff */
[----:B------:R-:W-:Y:S01]  /*0b20*/  IMAD.HI.U32 R22, R23, R27, R22 ;  /* 0x0000001b17167227 */ /* 0x000fe200078e0016 */
[----:B------:R-:W-:Y:S02]  /*0b30*/  IABS R27, R15 ;  /* 0x0000000f001b7213 */ /* 0x000fe40000000000 */
[C---:B------:R-:W-:Y:S01]  /*0b40*/  LOP3.LUT R153, R43.reuse, 0x5a, RZ, 0xfc, !PT ;  /* 0x0000005a2b997812 */ /* 0x040fe200078efcff */
[----:B------:R-:W-:Y:S01]  /*0b50*/  IMAD R19, R28, R39, RZ ;  /* 0x000000271c137224 */ /* 0x000fe200078e02ff */
[----:B------:R-:W-:Y:S01]  /*0b60*/  LOP3.LUT R155, R43, 0x58, RZ, 0xfc, !PT ;  /* 0x000000582b9b7812 */ /* 0x000fe200078efcff */
[----:B------:R-:W-:Y:S01]  /*0b70*/  IMAD.MOV.U32 R23, RZ, RZ, R26 ;  /* 0x000000ffff177224 */ /* 0x000fe200078e001a */
[----:B------:R-:W-:Y:S01]  /*0b80*/  IABS R26, R16 ;  /* 0x00000010001a7213 */ /* 0x000fe20000000000 */
[----:B------:R-:W-:Y:S01]  /*0b90*/  IMAD.HI.U32 R24, R25, R19, R24 ;  /* 0x0000001319187227 */ /* 0x000fe200078e0018 */
[----:B------:R-:W-:-:S02]  /*0ba0*/  LOP3.LUT R157, R43, 0x56, RZ, 0xfc, !PT ;  /* 0x000000562b9d7812 */ /* 0x000fc400078efcff */
[C---:B------:R-:W-:Y:S01]  /*0bb0*/  LOP3.LUT R159, R43.reuse, 0x54, RZ, 0xfc, !PT ;  /* 0x000000542b9f7812 */ /* 0x040fe200078efcff */
[----:B------:R-:W-:Y:S01]  /*0bc0*/  IMAD.HI.U32 R22, R22, R23, RZ ;  /* 0x0000001716167227 */ /* 0x000fe200078e00ff */
[C---:B------:R-:W-:Y:S02]  /*0bd0*/  LOP3.LUT R161, R43.reuse, 0x52, RZ, 0xfc, !PT ;  /* 0x000000522ba17812 */ /* 0x040fe400078efcff */
[C---:B------:R-:W-:Y:S01]  /*0be0*/  LOP3.LUT R163, R43.reuse, 0x50, RZ, 0xfc, !PT ;  /* 0x000000502ba37812 */ /* 0x040fe200078efcff */
[----:B------:R-:W-:Y:S01]  /*0bf0*/  IMAD.HI.U32 R19, R24, R20, RZ ;  /* 0x0000001418137227 */ /* 0x000fe200078e00ff */
[C---:B------:R-:W-:Y:S02]  /*0c00*/  LOP3.LUT R165, R43.reuse, 0x4e, RZ, 0xfc, !PT ;  /* 0x0000004e2ba57812 */ /* 0x040fe400078efcff */
[C---:B------:R-:W-:Y:S01]  /*0c10*/  LOP3.LUT R167, R43.reuse, 0x4c, RZ, 0xfc, !PT ;  /* 0x0000004c2ba77812 */ /* 0x040fe200078efcff */
[----:B------:R-:W-:Y:S01]  /*0c20*/  IMAD.MOV R22, RZ, RZ, -R22 ;  /* 0x000000ffff167224 */ /* 0x000fe200078e0a16 */
[C---:B------:R-:W-:Y:S01]  /*0c30*/  LOP3.LUT R169, R43.reuse, 0x4a, RZ, 0xfc, !PT ;  /* 0x0000004a2ba97812 */ /* 0x040fe200078efcff */
[----:B------:R-:W-:Y:S01]  /*0c40*/  IMAD.MOV R25, RZ, RZ, -R19 ;  /* 0x000000ffff197224 */ /* 0x000fe200078e0a13 */
[C---:B------:R-:W-:Y:S01]  /*0c50*/  LOP3.LUT R171, R43.reuse, 0x48, RZ, 0xfc, !PT ;  /* 0x000000482bab7812 */ /* 0x040fe200078efcff */
[----:B------:R-:W-:Y:S01]  /*0c60*/  IMAD R19, R38, R22, R23 ;  /* 0x0000001626137224 */ /* 0x000fe200078e0217 */
[C---:B------:R-:W-:Y:S01]  /*0c70*/  LOP3.LUT R185, R43.reuse, 0x46, RZ, 0xfc, !PT ;  /* 0x000000462bb97812 */ /* 0x040fe200078efcff */
[----:B------:R-:W-:Y:S01]  /*0c80*/  IMAD.HI.U32 R22, R24, R26, RZ ;  /* 0x0000001a18167227 */ /* 0x000fe200078e00ff */
[----:B------:R-:W-:-:S02]  /*0c90*/  LOP3.LUT R187, R43, 0x44, RZ, 0xfc, !PT ;  /* 0x000000442bbb7812 */ /* 0x000fc400078efcff */
[----:B------:R-:W-:Y:S01]  /*0ca0*/  ISETP.GT.U32.AND P0, PT, R38, R19, PT ;  /* 0x000000132600720c */ /* 0x000fe20003f04070 */
[C---:B------:R-:W-:Y:S01]  /*0cb0*/  IMAD.HI.U32 R23, R24.reuse, R27, RZ ;  /* 0x0000001b18177227 */ /* 0x040fe200078e00ff */
[C---:B------:R-:W-:Y:S02]  /*0cc0*/  LOP3.LUT R189, R43.reuse, 0x42, RZ, 0xfc, !PT ;  /* 0x000000422bbd7812 */ /* 0x040fe400078efcff */
[C---:B------:R-:W-:Y:S01]  /*0cd0*/  LOP3.LUT R191, R43.reuse, 0x40, RZ, 0xfc, !PT ;  /* 0x000000402bbf7812 */ /* 0x040fe200078efcff */
[----:B------:R-:W-:Y:S01]  /*0ce0*/  IMAD.MOV R22, RZ, RZ, -R22 ;  /* 0x000000ffff167224 */ /* 0x000fe200078e0a16 */
[C---:B------:R-:W-:Y:S01]  /*0cf0*/  LOP3.LUT R193, R43.reuse, 0x3e, RZ, 0xfc, !PT ;  /* 0x0000003e2bc17812 */ /* 0x040fe200078efcff */
[----:B------:R-:W-:Y:S01]  /*0d00*/  IMAD.MOV R28, RZ, RZ, -R23 ;  /* 0x000000ffff1c7224 */ /* 0x000fe200078e0a17 */
[----:B------:R-:W-:Y:S01]  /*0d10*/  LOP3.LUT R195, R43, 0x3c, RZ, 0xfc, !PT ;  /* 0x0000003c2bc37812 */ /* 0x000fe200078efcff */
[----:B------:R-:W-:Y:S01]  /*0d20*/  IMAD R22, R39, R22, R26 ;  /* 0x0000001627167224 */ /* 0x000fe200078e021a */
[C---:B------:R-:W-:Y:S01]  /*0d30*/  LOP3.LUT R197, R43.reuse, 0x3a, RZ, 0xfc, !PT ;  /* 0x0000003a2bc57812 */ /* 0x040fe200078efcff */
[----:B------:R-:W-:Y:S01]  /*0d40*/  IMAD.HI.U32 R23, R24, R29, RZ ;  /* 0x0000001d18177227 */ /* 0x000fe200078e00ff */
[----:B------:R-:W-:-:S02]  /*0d50*/  LOP3.LUT R199, R43, 0x38, RZ, 0xfc, !PT ;  /* 0x000000382bc77812 */ /* 0x000fc400078efcff */
[C---:B------:R-:W-:Y:S01]  /*0d60*/  LOP3.LUT R201, R43.reuse, 0x36, RZ, 0xfc, !PT ;  /* 0x000000362bc97812 */ /* 0x040fe200078efcff */
[C---:B------:R-:W-:Y:S01]  /*0d70*/  IMAD.HI.U32 R26, R24.reuse, R30, RZ ;  /* 0x0000001e181a7227 */ /* 0x040fe200078e00ff */
[C---:B------:R-:W-:Y:S02]  /*0d80*/  LOP3.LUT R203, R43.reuse, 0x34, RZ, 0xfc, !PT ;  /* 0x000000342bcb7812 */ /* 0x040fe400078efcff */
[----:B------:R-:W-:Y:S01]  /*0d90*/  LOP3.LUT R205, R43, 0x32, RZ, 0xfc, !PT ;  /* 0x000000322bcd7812 */ /* 0x000fe200078efcff */
[----:B------:R-:W-:Y:S01]  /*0da0*/  IMAD R20, R39, R25, R20 ;  /* 0x0000001927147224 */ /* 0x000fe200078e0214 */
[----:B------:R-:W-:Y:S01]  /*0db0*/  LOP3.LUT R51, R43, 0x30, RZ, 0xfc, !PT ;  /* 0x000000302b337812 */ /* 0x000fe200078efcff */
[----:B------:R-:W-:Y:S01]  /*0dc0*/  IMAD R25, R39, R28, R27 ;  /* 0x0000001c27197224 */ /* 0x000fe200078e021b */
[----:B------:R-:W-:Y:S01]  /*0dd0*/  LOP3.LUT R50, R43, 0x2e, RZ, 0xfc, !PT ;  /* 0x0000002e2b327812 */ /* 0x000fe200078efcff */
[----:B------:R-:W-:Y:S01]  /*0de0*/  IMAD.HI.U32 R27, R24, R31, RZ ;  /* 0x0000001f181b7227 */ /* 0x000fe200078e00ff */
[----:B------:R-:W-:-:S02]  /*0df0*/  ISETP.GT.U32.AND P1, PT, R39, R20, PT ;  /* 0x000000142700720c */ /* 0x000fc40003f24070 */
[C---:B------:R-:W-:Y:S01]  /*0e00*/  LOP3.LUT R49, R43.reuse, 0x2c, RZ, 0xfc, !PT ;  /* 0x0000002c2b317812 */ /* 0x040fe200078efcff */
[----:B------:R-:W-:Y:S01]  /*0e10*/  IMAD.MOV R28, RZ, RZ, -R23 ;  /* 0x000000ffff1c7224 */ /* 0x000fe200078e0a17 */
[C---:B------:R-:W-:Y:S01]  /*0e20*/  LOP3.LUT R48, R43.reuse, 0x2a, RZ, 0xfc, !PT ;  /* 0x0000002a2b307812 */ /* 0x040fe200078efcff */
[----:B------:R-:W-:Y:S01]  /*0e30*/  IMAD.MOV R23, RZ, RZ, -R26 ;  /* 0x000000ffff177224 */ /* 0x000fe200078e0a1a */
[C---:B------:R-:W-:Y:S01]  /*0e40*/  LOP3.LUT R47, R43.reuse, 0x28, RZ, 0xfc, !PT ;  /* 0x000000282b2f7812 */ /* 0x040fe200078efcff */
[----:B------:R-:W-:Y:S01]  /*0e50*/  IMAD.MOV R32, RZ, RZ, -R27 ;  /* 0x000000ffff207224 */ /* 0x000fe200078e0a1b */
[----:B------:R-:W-:Y:S01]  /*0e60*/  LOP3.LUT R46, R43, 0x26, RZ, 0xfc, !PT ;  /* 0x000000262b2e7812 */ /* 0x000fe200078efcff */
[C---:B------:R-:W-:Y:S02]  /*0e70*/  IMAD R27, R39.reuse, R23, R30 ;  /* 0x00000017271b7224 */ /* 0x040fe400078e021e */
[C---:B------:R-:W-:Y:S02]  /*0e80*/  IMAD R26, R39.reuse, R28, R29 ;  /* 0x0000001c271a7224 */ /* 0x040fe400078e021d */
[----:B------:R-:W-:Y:S01]  /*0e90*/  IMAD.HI.U32 R23, R24, R33, RZ ;  /* 0x0000002118177227 */ /* 0x000fe200078e00ff */
[----:B------:R-:W-:-:S02]  /*0ea0*/  ISETP.GT.U32.AND P4, PT, R39, R27, PT ;  /* 0x0000001b2700720c */ /* 0x000fc40003f84070 */
[----:B------:R-:W-:Y:S01]  /*0eb0*/  ISETP.GT.U32.AND P3, PT, R39, R26, PT ;  /* 0x0000001a2700720c */ /* 0x000fe20003f64070 */
[----:B------:R-:W-:-:S04]  /*0ec0*/  IMAD.HI.U32 R29, R24, R34, RZ ;  /* 0x00000022181d7227 */ /* 0x000fc800078e00ff */
[C---:B------:R-:W-:Y:S02]  /*0ed0*/  IMAD R28, R39.reuse, R32, R31 ;  /* 0x00000020271c7224 */ /* 0x040fe400078e021f */
[----:B------:R-:W-:Y:S02]  /*0ee0*/  IMAD.MOV R30, RZ, RZ, -R23 ;  /* 0x000000ffff1e7224 */ /* 0x000fe400078e0a17 */
[----:B------:R-:W-:Y:S02]  /*0ef0*/  IMAD.MOV R32, RZ, RZ, -R29 ;  /* 0x000000ffff207224 */ /* 0x000fe400078e0a1d */
[C---:B------:R-:W-:Y:S01]  /*0f00*/  IMAD R29, R39.reuse, R30, R33 ;  /* 0x0000001e271d7224 */ /* 0x040fe200078e0221 */
[----:B------:R-:W-:Y:S01]  /*0f10*/  IABS R33, R6 ;  /* 0x0000000600217213 */ /* 0x000fe20000000000 */
[----:B------:R-:W-:Y:S02]  /*0f20*/  IMAD R30, R39, R32, R34 ;  /* 0x00000020271e7224 */ /* 0x000fe400078e0222 */
[----:B------:R-:W-:-:S04]  /*0f30*/  IMAD.HI.U32 R32, R24, R37, RZ ;  /* 0x0000002518207227 */ /* 0x000fc800078e00ff */
[----:B------:R-:W-:Y:S02]  /*0f40*/  IMAD.MOV R44, RZ, RZ, -R32 ;  /* 0x000000ffff2c7224 */ /* 0x000fe400078e0a20 */
[----:B------:R-:W-:-:S04]  /*0f50*/  IMAD.HI.U32 R23, R24, R35, RZ ;  /* 0x0000002318177227 */ /* 0x000fc800078e00ff */
[C---:B------:R-:W-:Y:S01]  /*0f60*/  IMAD R37, R39.reuse, R44, R37 ;  /* 0x0000002c27257224 */ /* 0x040fe200078e0225 */
[----:B------:R-:W-:Y:S01]  /*0f70*/  IABS R44, R4 ;  /* 0x00000004002c7213 */ /* 0x000fe20000000000 */
[----:B------:R-:W-:Y:S01]  /*0f80*/  @!P1 IMAD.IADD R20, R20, 0x1, -R39 ;  /* 0x0000000114149824 */ /* 0x000fe200078e0a27 */
[C---:B------:R-:W-:Y:S01]  /*0f90*/  ISETP.GT.U32.AND P1, PT, R39.reuse, R22, PT ;  /* 0x000000162700720c */ /* 0x040fe20003f24070 */
[----:B------:R-:W-:Y:S01]  /*0fa0*/  IMAD.HI.U32 R31, R24, R36, RZ ;  /* 0x00000024181f7227 */ /* 0x000fe200078e00ff */
[----:B------:R-:W-:-:S03]  /*0fb0*/  ISETP.GT.U32.AND P2, PT, R39, R37, PT ;  /* 0x000000252700720c */ /* 0x000fc60003f44070 */
[----:B------:R-:W-:Y:S02]  /*0fc0*/  IMAD.MOV R34, RZ, RZ, -R23 ;  /* 0x000000ffff227224 */ /* 0x000fe400078e0a17 */
[----:B------:R-:W-:Y:S01]  /*0fd0*/  @!P0 IMAD.IADD R19, R19, 0x1, -R38 ;  /* 0x0000000113138824 */ /* 0x000fe200078e0a26 */
[C---:B------:R-:W-:Y:S01]  /*0fe0*/  ISETP.GT.U32.AND P0, PT, R39.reuse, R20, PT ;  /* 0x000000142700720c */ /* 0x040fe20003f04070 */
[----:B------:R-:W-:Y:S02]  /*0ff0*/  IMAD.MOV R23, RZ, RZ, -R31 ;  /* 0x000000ffff177224 */ /* 0x000fe400078e0a1f */
[C---:B------:R-:W-:Y:S01]  /*1000*/  IMAD R31, R39.reuse, R34, R35 ;  /* 0x00000022271f7224 */ /* 0x040fe200078e0223 */
[----:B------:R-:W-:Y:S01]  /*1010*/  ISETP.GT.U32.AND P5, PT, R38, R19, PT ;  /* 0x000000132600720c */ /* 0x000fe20003fa4070 */
[----:B------:R-:W-:Y:S01]  /*1020*/  IMAD R32, R39, R23, R36 ;  /* 0x0000001727207224 */ /* 0x000fe200078e0224 */
[----:B------:R-:W-:Y:S01]  /*1030*/  IABS R36, R5 ;  /* 0x0000000500247213 */ /* 0x000fe20000000000 */
[----:B------:R-:W-:Y:S01]  /*1040*/  @!P2 IMAD.IADD R37, R37, 0x1, -R39 ;  /* 0x000000012525a824 */ /* 0x000fe200078e0a27 */
[----:B------:R-:W-:Y:S01]  /*1050*/  ISETP.GT.U32.AND P2, PT, R39, R25, PT ;  /* 0x000000192700720c */ /* 0x000fe20003f44070 */
[----:B------:R-:W-:-:S02]  /*1060*/  IMAD.MOV.U32 R34, RZ, RZ, R33 ;  /* 0x000000ffff227224 */ /* 0x000fc400078e0021 */
[----:B------:R-:W-:Y:S01]  /*1070*/  IMAD.HI.U32 R23, R24, R42, RZ ;  /* 0x0000002a18177227 */ /* 0x000fe200078e00ff */
[----:B------:R-:W-:-:S03]  /*1080*/  ISETP.GT.U32.AND P6, PT, R39, R37, PT ;  /* 0x000000252700720c */ /* 0x000fc60003fc4070 */
[----:B------:R-:W-:-:S04]  /*1090*/  IMAD.HI.U32 R33, R24, R34, RZ ;  /* 0x0000002218217227 */ /* 0x000fc800078e00ff */
[----:B------:R-:W-:Y:S02]  /*10a0*/  IMAD.MOV R23, RZ, RZ, -R23 ;  /* 0x000000ffff177224 */ /* 0x000fe400078e0a17 */
[----:B------:R-:W-:Y:S02]  /*10b0*/  IMAD.MOV R35, RZ, RZ, -R33 ;  /* 0x000000ffff237224 */ /* 0x000fe400078e0a21 */
[C---:B------:R-:W-:Y:S02]  /*10c0*/  IMAD R33, R39.reuse, R23, R42 ;  /* 0x0000001727217224 */ /* 0x040fe400078e022a */
[--C-:B------:R-:W-:Y:S01]  /*10d0*/  @!P0 IMAD.IADD R20, R20, 0x1, -R39.reuse ;  /* 0x0000000114148824 */ /* 0x100fe200078e0a27 */
[----:B------:R-:W-:Y:S01]  /*10e0*/  ISETP.GT.U32.AND P0, PT, R39, R30, PT ;  /* 0x0000001e2700720c */ /* 0x000fe20003f04070 */
[----:B------:R-:W-:Y:S01]  /*10f0*/  @!P5 IMAD.IADD R19, R19, 0x1, -R38 ;  /* 0x000000011313d824 */ /* 0x000fe200078e0a26 */
[----:B------:R-:W-:Y:S01]  /*1100*/  ISETP.GT.U32.AND P5, PT, R39, R28, PT ;  /* 0x0000001c2700720c */ /* 0x000fe20003fa4070 */
[--C-:B------:R-:W-:Y:S01]  /*1110*/  @!P2 IMAD.IADD R25, R25, 0x1, -R39.reuse ;  /* 0x000000011919a824 */ /* 0x100fe200078e0a27 */
[C---:B------:R-:W-:Y:S01]  /*1120*/  ISETP.GT.U32.AND P2, PT, R39.reuse, R32, PT ;  /* 0x000000202700720c */ /* 0x040fe20003f44070 */
[----:B------:R-:W-:Y:S01]  /*1130*/  @!P3 IMAD.IADD R26, R26, 0x1, -R39 ;  /* 0x000000011a1ab824 */ /* 0x000fe200078e0a27 */
[C---:B------:R-:W-:Y:S01]  /*1140*/  ISETP.GT.U32.AND P3, PT, R39.reuse, R33, PT ;  /* 0x000000212700720c */ /* 0x040fe20003f64070 */
[----:B------:R-:W-:Y:S01]  /*1150*/  IMAD.MOV.U32 R42, RZ, RZ, R45 ;  /* 0x000000ffff2a7224 */ /* 0x000fe200078e002d */
[----:B------:R-:W-:Y:S01]  /*1160*/  SHF.R.U32.HI R38, RZ, 0x5, R0 ;  /* 0x00000005ff267819 */ /* 0x000fe20000011600 */
[----:B------:R-:W-:-:S02]  /*1170*/  IMAD R34, R39, R35, R34 ;  /* 0x0000002327227224 */ /* 0x000fc400078e0222 */
[----:B------:R-:W-:Y:S01]  /*1180*/  IMAD.HI.U32 R23, R24, R36, RZ ;  /* 0x0000002418177227 */ /* 0x000fe200078e00ff */
[----:B------:R-:W-:-:S03]  /*1190*/  R2UR UR24, R38 ;  /* 0x00000000261872ca */ /* 0x000fc600000e0000 */
[----:B------:R-:W-:-:S04]  /*11a0*/  IMAD.HI.U32 R35, R24, R44, RZ ;  /* 0x0000002c18237227 */ /* 0x000fc800078e00ff */
[----:B------:R-:W-:-:S04]  /*11b0*/  IMAD.HI.U32 R24, R24, R42, RZ ;  /* 0x0000002a18187227 */ /* 0x000fc800078e00ff */
[----:B------:R-:W-:Y:S02]  /*11c0*/  IMAD.MOV R23, RZ, RZ, -R23 ;  /* 0x000000ffff177224 */ /* 0x000fe400078e0a17 */
[----:B------:R-:W-:Y:S02]  /*11d0*/  IMAD.MOV R35, RZ, RZ, -R35 ;  /* 0x000000ffff237224 */ /* 0x000fe400078e0a23 */
[--C-:B------:R-:W-:Y:S01]  /*11e0*/  @!P6 IMAD.IADD R37, R37, 0x1, -R39.reuse ;  /* 0x000000012525e824 */ /* 0x100fe200078e0a27 */
[C---:B------:R-:W-:Y:S01]  /*11f0*/  ISETP.GT.U32.AND P6, PT, R39.reuse, R29, PT ;  /* 0x0000001d2700720c */ /* 0x040fe20003fc4070 */
[----:B------:R-:W-:Y:S02]  /*1200*/  IMAD.MOV R45, RZ, RZ, -R24 ;  /* 0x000000ffff2d7224 */ /* 0x000fe400078e0a18 */
[C---:B------:R-:W-:Y:S01]  /*1210*/  IMAD R24, R39.reuse, R23, R36 ;  /* 0x0000001727187224 */ /* 0x040fe200078e0224 */
[----:B------:R-:W-:Y:S01]  /*1220*/  SHF.R.S32.HI R23, RZ, 0x1f, R54 ;  /* 0x0000001fff177819 */ /* 0x000fe20000011436 */
[----:B------:R-:W-:Y:S01]  /*1230*/  IMAD R35, R39, R35, R44 ;  /* 0x0000002327237224 */ /* 0x000fe200078e022c */
[----:B------:R-:W-:Y:S01]  /*1240*/  LOP3.LUT R44, R43, 0x22, RZ, 0xfc, !PT ;  /* 0x000000222b2c7812 */ /* 0x000fe200078efcff */
[--C-:B------:R-:W-:Y:S01]  /*1250*/  @!P1 IMAD.IADD R22, R22, 0x1, -R39.reuse ;  /* 0x0000000116169824 */ /* 0x100fe200078e0a27 */
[----:B------:R-:W-:Y:S01]  /*1260*/  ISETP.GT.U32.AND P1, PT, R39, R31, PT ;  /* 0x0000001f2700720c */ /* 0x000fe20003f24070 */
[--C-:B------:R-:W-:Y:S01]  /*1270*/  @!P4 IMAD.IADD R27, R27, 0x1, -R39.reuse ;  /* 0x000000011b1bc824 */ /* 0x100fe200078e0a27 */
[C---:B------:R-:W-:Y:S01]  /*1280*/  ISETP.GT.U32.AND P4, PT, R39.reuse, R34, PT ;  /* 0x000000222700720c */ /* 0x040fe20003f84070 */
[--C-:B------:R-:W-:Y:S01]  /*1290*/  @!P0 IMAD.IADD R30, R30, 0x1, -R39.reuse ;  /* 0x000000011e1e8824 */ /* 0x100fe200078e0a27 */
[C---:B------:R-:W-:Y:S01]  /*12a0*/  ISETP.GT.U32.AND P0, PT, R39.reuse, R25, PT ;  /* 0x000000192700720c */ /* 0x040fe20003f04070 */
[--C-:B------:R-:W-:Y:S01]  /*12b0*/  @!P5 IMAD.IADD R28, R28, 0x1, -R39.reuse ;  /* 0x000000011c1cd824 */ /* 0x100fe200078e0a27 */
[C---:B------:R-:W-:Y:S01]  /*12c0*/  ISETP.GT.U32.AND P5, PT, R39.reuse, R24, PT ;  /* 0x000000182700720c */ /* 0x040fe20003fa4070 */
[--C-:B------:R-:W-:Y:S01]  /*12d0*/  @!P2 IMAD.IADD R32, R32, 0x1, -R39.reuse ;  /* 0x000000012020a824 */ /* 0x100fe200078e0a27 */
[----:B------:R-:W-:Y:S01]  /*12e0*/  ISETP.GT.U32.AND P2, PT, R39, R27, PT ;  /* 0x0000001b2700720c */ /* 0x000fe20003f44070 */
[--C-:B------:R-:W-:Y:S01]  /*12f0*/  @!P3 IMAD.IADD R33, R33, 0x1, -R39.reuse ;  /* 0x000000012121b824 */ /* 0x100fe200078e0a27 */
[C---:B------:R-:W-:Y:S01]  /*1300*/  ISETP.GT.U32.AND P3, PT, R39.reuse, R35, PT ;  /* 0x000000232700720c */ /* 0x040fe20003f64070 */
[----:B------:R-:W-:Y:S01]  /*1310*/  IMAD R36, R39, R45, R42 ;  /* 0x0000002d27247224 */ /* 0x000fe200078e022a */
[----:B------:R-:W-:Y:S01]  /*1320*/  LEA.HI R54, R23, R54, RZ, 0x7 ;  /* 0x0000003617367211 */ /* 0x000fe200078f38ff */
[--C-:B------:R-:W-:Y:S01]  /*1330*/  @!P6 IMAD.IADD R29, R29, 0x1, -R39.reuse ;  /* 0x000000011d1de824 */ /* 0x100fe200078e0a27 */
[----:B------:R-:W-:Y:S01]  /*1340*/  ISETP.GT.U32.AND P6, PT, R39, R22, PT ;  /* 0x000000162700720c */ /* 0x000fe20003fc4070 */
[--C-:B------:R-:W-:Y:S01]  /*1350*/  @!P1 IMAD.IADD R31, R31, 0x1, -R39.reuse ;  /* 0x000000011f1f9824 */ /* 0x100fe200078e0a27 */
[C---:B------:R-:W-:Y:S01]  /*1360*/  ISETP.GT.U32.AND P1, PT, R39.reuse, R26, PT ;  /* 0x0000001a2700720c */ /* 0x040fe20003f24070 */
[--C-:B------:R-:W-:Y:S01]  /*1370*/  @!P4 IMAD.IADD R34, R34, 0x1, -R39.reuse ;  /* 0x000000012222c824 */ /* 0x100fe200078e0a27 */
[----:B------:R-:W-:Y:S01]  /*1380*/  ISETP.GT.U32.AND P4, PT, R39, R36, PT ;  /* 0x000000242700720c */ /* 0x000fe20003f84070 */
[--C-:B------:R-:W-:Y:S01]  /*1390*/  @!P0 IMAD.IADD R25, R25, 0x1, -R39.reuse ;  /* 0x0000000119198824 */ /* 0x100fe200078e0a27 */
[C---:B------:R-:W-:Y:S01]  /*13a0*/  ISETP.GT.U32.AND P0, PT, R39.reuse, R29, PT ;  /* 0x0000001d2700720c */ /* 0x040fe20003f04070 */
[--C-:B------:R-:W-:Y:S01]  /*13b0*/  @!P5 IMAD.IADD R24, R24, 0x1, -R39.reuse ;  /* 0x000000011818d824 */ /* 0x100fe200078e0a27 */
[----:B------:R-:W-:Y:S01]  /*13c0*/  ISETP.GT.U32.AND P5, PT, R39, R28, PT ;  /* 0x0000001c2700720c */ /* 0x000fe20003fa4070 */
[--C-:B------:R-:W-:Y:S01]  /*13d0*/  @!P2 IMAD.IADD R27, R27, 0x1, -R39.reuse ;  /* 0x000000011b1ba824 */ /* 0x100fe200078e0a27 */
[----:B------:R-:W-:Y:S01]  /*13e0*/  ISETP.GT.U32.AND P2, PT, R39, R31, PT ;  /* 0x0000001f2700720c */ /* 0x000fe20003f44070 */
[--C-:B------:R-:W-:Y:S01]  /*13f0*/  @!P3 IMAD.IADD R35, R35, 0x1, -R39.reuse ;  /* 0x000000012323b824 */ /* 0x100fe200078e0a27 */
[C---:B------:R-:W-:Y:S01]  /*1400*/  ISETP.GT.U32.AND P3, PT, R39.reuse, R32, PT ;  /* 0x000000202700720c */ /* 0x040fe20003f64070 */
[--C-:B------:R-:W-:Y:S01]  /*1410*/  @!P6 IMAD.IADD R22, R22, 0x1, -R39.reuse ;  /* 0x000000011616e824 */ /* 0x100fe200078e0a27 */
[----:B------:R-:W-:Y:S01]  /*1420*/  ISETP.GE.AND P6, PT, R18, RZ, PT ;  /* 0x000000ff1200720c */ /* 0x000fe20003fc6270 */
        /* <DEDUP_REMOVED lines=10> */
[----:B------:R-:W-:Y:S01]  /*14d0*/  @!P3 IMAD.IADD R32, R32, 0x1, -R39 ;  /* 0x000000012020b824 */ /* 0x000fe200078e0a27 */
[----:B------:R-:W-:Y:S01]  /*14e0*/  ISETP.NE.AND P3, PT, R40, RZ, PT ;  /* 0x000000ff2800720c */ /* 0x000fe20003f65270 */
[----:B------:R-:W-:Y:S01]  /*14f0*/  @!P6 IMAD.MOV R19, RZ, RZ, -R19 ;  /* 0x000000ffff13e224 */ /* 0x000fe200078e0a13 */
[----:B------:R-:W-:Y:S01]  /*1500*/  LOP3.LUT R23, RZ, R41, RZ, 0x33, !PT ;  /* 0x00000029ff177212 */ /* 0x000fe200078e33ff */
[--C-:B------:R-:W-:Y:S01]  /*1510*/  @!P1 IMAD.IADD R30, R30, 0x1, -R39.reuse ;  /* 0x000000011e1e9824 */ /* 0x100fe200078e0a27 */
[----:B------:R-:W-:Y:S01]  /*1520*/  ISETP.GT.U32.AND P1, PT, R39, R24, PT ;  /* 0x000000182700720c */ /* 0x000fe20003f24070 */
[--C-:B------:R-:W-:Y:S01]  /*1530*/  @!P4 IMAD.IADD R33, R33, 0x1, -R39.reuse ;  /* 0x000000012121c824 */ /* 0x100fe200078e0a27 */
[----:B------:R-:W-:Y:S01]  /*1540*/  ISETP.GE.AND P4, PT, R17, RZ, PT ;  /* 0x000000ff1100720c */ /* 0x000fe20003f86270 */
[--C-:B------:R-:W-:Y:S01]  /*1550*/  @!P0 IMAD.IADD R34, R34, 0x1, -R39.reuse ;  /* 0x0000000122228824 */ /* 0x100fe200078e0a27 */
[----:B------:R-:W-:Y:S01]  /*1560*/  ISETP.GE.AND P0, PT, R16, RZ, PT ;  /* 0x000000ff1000720c */ /* 0x000fe20003f06270 */
[--C-:B------:R-:W-:Y:S01]  /*1570*/  @!P5 IMAD.IADD R35, R35, 0x1, -R39.reuse ;  /* 0x000000012323d824 */ /* 0x100fe200078e0a27 */
[----:B------:R-:W-:Y:S01]  /*1580*/  ISETP.GE.AND P5, PT, R15, RZ, PT ;  /* 0x000000ff0f00720c */ /* 0x000fe20003fa6270 */
[----:B------:R-:W-:Y:S01]  /*1590*/  @!P2 IMAD.IADD R36, R36, 0x1, -R39 ;  /* 0x000000012424a824 */ /* 0x000fe200078e0a27 */
[----:B------:R-:W-:-:S02]  /*15a0*/  ISETP.GE.AND P2, PT, R14, RZ, PT ;  /* 0x000000ff0e00720c */ /* 0x000fc40003f46270 */
[----:B------:R-:W-:Y:S02]  /*15b0*/  @!P3 LOP3.LUT R19, RZ, R40, RZ, 0x33, !PT ;  /* 0x00000028ff13b212 */ /* 0x000fe400078e33ff */
[----:B------:R-:W-:Y:S01]  /*15c0*/  ISETP.GE.AND P3, PT, R13, RZ, PT ;  /* 0x000000ff0d00720c */ /* 0x000fe20003f66270 */
[----:B------:R-:W-:Y:S01]  /*15d0*/  @!P1 IMAD.IADD R24, R24, 0x1, -R39 ;  /* 0x0000000118189824 */ /* 0x000fe200078e0a27 */
[----:B------:R-:W-:Y:S01]  /*15e0*/  ISETP.NE.AND P1, PT, R41, RZ, PT ;  /* 0x000000ff2900720c */ /* 0x000fe20003f25270 */
[----:B------:R-:W-:Y:S01]  /*15f0*/  @!P4 IMAD.MOV R20, RZ, RZ, -R20 ;  /* 0x000000ffff14c224 */ /* 0x000fe200078e0a14 */
[----:B------:R-:W-:Y:S01]  /*1600*/  ISETP.GE.AND P4, PT, R12, RZ, PT ;  /* 0x000000ff0c00720c */ /* 0x000fe20003f86270 */
[----:B------:R-:W-:Y:S01]  /*1610*/  @!P0 IMAD.MOV R22, RZ, RZ, -R22 ;  /* 0x000000ffff168224 */ /* 0x000fe200078e0a16 */
[----:B------:R-:W-:Y:S01]  /*1620*/  ISETP.GE.AND P0, PT, R11, RZ, PT ;  /* 0x000000ff0b00720c */ /* 0x000fe20003f06270 */
[----:B------:R-:W-:Y:S01]  /*1630*/  @!P5 IMAD.MOV R25, RZ, RZ, -R25 ;  /* 0x000000ffff19d224 */ /* 0x000fe200078e0a19 */
[----:B------:R-:W-:Y:S01]  /*1640*/  ISETP.GE.AND P5, PT, R10, RZ, PT ;  /* 0x000000ff0a00720c */ /* 0x000fe20003fa6270 */
[----:B------:R-:W-:Y:S01]  /*1650*/  @!P2 IMAD.MOV R26, RZ, RZ, -R26 ;  /* 0x000000ffff1aa224 */ /* 0x000fe200078e0a1a */
[----:B------:R-:W-:Y:S01]  /*1660*/  ISETP.GE.AND P2, PT, R9, RZ, PT ;  /* 0x000000ff0900720c */ /* 0x000fe20003f46270 */
[----:B------:R-:W-:Y:S01]  /*1670*/  IMAD R19, R19, UR4, RZ ;  /* 0x0000000413137c24 */ /* 0x000fe2000f8e02ff */
[----:B------:R-:W-:Y:S01]  /*1680*/  ISETP.GE.AND P6, PT, R2, RZ, PT ;  /* 0x000000ff0200720c */ /* 0x000fe20003fc6270 */
[----:B------:R-:W-:Y:S01]  /*1690*/  @!P3 IMAD.MOV R27, RZ, RZ, -R27 ;  /* 0x000000ffff1bb224 */ /* 0x000fe200078e0a1b */
[----:B------:R-:W-:Y:S01]  /*16a0*/  ISETP.GE.AND P3, PT, R8, RZ, PT ;  /* 0x000000ff0800720c */ /* 0x000fe20003f66270 */
[----:B------:R-:W-:Y:S01]  /*16b0*/  ULDC UR4, c[0x0][0x240] ;  /* 0x0000900000047ab9 */ /* 0x000fe20000000800 */
[----:B------:R-:W-:Y:S01]  /*16c0*/  SEL R22, R23, R22, !P1 ;  /* 0x0000001617167207 */ /* 0x000fe20004800000 */
        /* <DEDUP_REMOVED lines=9> */
[----:B------:R-:W-:Y:S01]  /*1760*/  SEL R26, R23, R26, !P1 ;  /* 0x0000001a171a7207 */ /* 0x000fe20004800000 */
[----:B------:R-:W-:Y:S01]  /*1770*/  @!P3 IMAD.MOV R32, RZ, RZ, -R32 ;  /* 0x000000ffff20b224 */ /* 0x000fe200078e0a20 */
[----:B------:R-:W-:Y:S01]  /*1780*/  ISETP.GE.AND P3, PT, R3, RZ, PT ;  /* 0x000000ff0300720c */ /* 0x000fe20003f66270 */
[----:B------:R-:W-:Y:S01]  /*1790*/  @!P6 IMAD.MOV R37, RZ, RZ, -R37 ;  /* 0x000000ffff25e224 */ /* 0x000fe200078e0a25 */
[----:B------:R-:W-:Y:S01]  /*17a0*/  SHF.R.S32.HI R64, RZ, 0x1f, R22 ;  /* 0x0000001fff407819 */ /* 0x000fe20000011416 */
[----:B------:R-:W-:Y:S01]  /*17b0*/  @!P4 IMAD.MOV R33, RZ, RZ, -R33 ;  /* 0x000000ffff21c224 */ /* 0x000fe200078e0a21 */
[----:B------:R-:W-:Y:S01]  /*17c0*/  IADD3 R55, P6, R22, UR8, RZ ;  /* 0x0000000816377c10 */ /* 0x000fe2000ffde0ff */
[----:B------:R-:W-:Y:S01]  /*17d0*/  @!P0 IMAD.MOV R34, RZ, RZ, -R34 ;  /* 0x000000ffff228224 */ /* 0x000fe200078e0a22 */
[----:B------:R-:W0:Y:S01]  /*17e0*/  LDC R22, c[0x0][0x238] ;  /* 0x00008e00ff167b82 */ /* 0x000e220000000800 */
[----:B------:R-:W-:Y:S01]  /*17f0*/  IADD3 R80, P0, R19, UR6, RZ ;  /* 0x0000000613507c10 */ /* 0x000fe2000ff1e0ff */
[----:B------:R-:W-:Y:S01]  /*1800*/  @!P5 IMAD.MOV R24, RZ, RZ, -R24 ;  /* 0x000000ffff18d224 */ /* 0x000fe200078e0a18 */
[C---:B------:R-:W-:Y:S01]  /*1810*/  SEL R20, R23.reuse, R20, !P1 ;  /* 0x0000001417147207 */ /* 0x040fe20004800000 */
[----:B------:R-:W-:Y:S01]  /*1820*/  @!P2 IMAD.MOV R35, RZ, RZ, -R35 ;  /* 0x000000ffff23a224 */ /* 0x000fe200078e0a23 */
[C---:B------:R-:W-:Y:S01]  /*1830*/  SEL R25, R23.reuse, R25, !P1 ;  /* 0x0000001917197207 */ /* 0x040fe20004800000 */
[----:B------:R-:W-:Y:S01]  /*1840*/  IMAD R26, R26, UR4, RZ ;  /* 0x000000041a1a7c24 */ /* 0x000fe2000f8e02ff */
[----:B------:R-:W-:Y:S01]  /*1850*/  SEL R32, R23, R32, !P1 ;  /* 0x0000002017207207 */ /* 0x000fe20004800000 */
[----:B------:R-:W-:Y:S01]  /*1860*/  @!P3 IMAD.MOV R36, RZ, RZ, -R36 ;  /* 0x000000ffff24b224 */ /* 0x000fe200078e0a24 */
[----:B------:R-:W-:Y:S01]  /*1870*/  LEA.HI.X.SX32 R86, R19, UR7, 0x1, P0 ;  /* 0x0000000713567c11 */ /* 0x000fe200080f0eff */
[----:B------:R-:W-:Y:S01]  /*1880*/  IMAD.SHL.U32 R19, R0, 0x10, RZ ;  /* 0x0000001000137824 */ /* 0x000fe200078e00ff */
[C---:B------:R-:W-:Y:S01]  /*1890*/  SEL R27, R23.reuse, R27, !P1 ;  /* 0x0000001b171b7207 */ /* 0x040fe20004800000 */
[----:B------:R-:W-:Y:S01]  /*18a0*/  IMAD R20, R20, UR4, RZ ;  /* 0x0000000414147c24 */ /* 0x000fe2000f8e02ff */
[----:B------:R-:W-:Y:S01]  /*18b0*/  SEL R28, R23, R28, !P1 ;  /* 0x0000001c171c7207 */ /* 0x000fe20004800000 */
[----:B------:R-:W-:Y:S01]  /*18c0*/  IMAD R25, R25, UR4, RZ ;  /* 0x0000000419197c24 */ /* 0x000fe2000f8e02ff */
        /* <DEDUP_REMOVED lines=12> */
[----:B------:R-:W-:Y:S01]  /*1990*/  SEL R35, R23, R35, !P1 ;  /* 0x0000002317237207 */ /* 0x000fe20004800000 */
[----:B------:R-:W-:Y:S01]  /*19a0*/  IMAD R33, R33, UR4, RZ ;  /* 0x0000000421217c24 */ /* 0x000fe2000f8e02ff */
[C---:B------:R-:W-:Y:S01]  /*19b0*/  SEL R36, R23.reuse, R36, !P1 ;  /* 0x0000002417247207 */ /* 0x040fe20004800000 */
[----:B------:R-:W-:Y:S01]  /*19c0*/  IMAD R34, R34, UR4, RZ ;  /* 0x0000000422227c24 */ /* 0x000fe2000f8e02ff */
[----:B------:R-:W-:Y:S01]  /*19d0*/  SEL R23, R23, R37, !P1 ;  /* 0x0000002517177207 */ /* 0x000fe20004800000 */
[----:B------:R-:W-:Y:S01]  /*19e0*/  IMAD R24, R24, UR4, RZ ;  /* 0x0000000418187c24 */ /* 0x000fe2000f8e02ff */
[----:B------:R-:W-:Y:S01]  /*19f0*/  SHF.R.S32.HI R68, RZ, 0x1f, R26 ;  /* 0x0000001fff447819 */ /* 0x000fe2000001141a */
[----:B------:R-:W-:Y:S01]  /*1a00*/  IMAD R35, R35, UR4, RZ ;  /* 0x0000000423237c24 */ /* 0x000fe2000f8e02ff */
[----:B------:R-:W-:Y:S01]  /*1a10*/  IADD3 R57, P0, R26, UR8, RZ ;  /* 0x000000081a397c10 */ /* 0x000fe2000ff1e0ff */
[----:B------:R-:W-:Y:S01]  /*1a20*/  IMAD R23, R23, UR4, RZ ;  /* 0x0000000417177c24 */ /* 0x000fe2000f8e02ff */
[----:B------:R-:W-:Y:S01]  /*1a30*/  LOP3.LUT R52, R19, 0x70, RZ, 0xc0, !PT ;  /* 0x0000007013347812 */ /* 0x000fe200078ec0ff */
[----:B------:R-:W-:Y:S01]  /*1a40*/  IMAD R36, R36, UR4, RZ ;  /* 0x0000000424247c24 */ /* 0x000fe2000f8e02ff */
[----:B------:R-:W-:Y:S01]  /*1a50*/  SHF.R.S32.HI R62, RZ, 0x1f, R20 ;  /* 0x0000001fff3e7819 */ /* 0x000fe20000011414 */
[----:B------:R-:W-:Y:S01]  /*1a60*/  ULDC UR6, c[0x0][0x23c] ;  /* 0x00008f0000067ab9 */ /* 0x000fe20000000800 */
[----:B------:R-:W-:Y:S01]  /*1a70*/  IADD3 R40, P2, R20, UR8, RZ ;  /* 0x0000000814287c10 */ /* 0x000fe2000ff5e0ff */
[----:B------:R-:W-:Y:S01]  /*1a80*/  IMAD R20, R21, 0x80, R52 ;  /* 0x0000008015147824 */ /* 0x000fe200078e0234 */
[----:B------:R-:W-:Y:S01]  /*1a90*/  SHF.R.S32.HI R66, RZ, 0x1f, R25 ;  /* 0x0000001fff427819 */ /* 0x000fe20000011419 */
[----:B------:R-:W-:Y:S01]  /*1aa0*/  USHF.L.U32 UR25, UR6, 0x7, URZ ;  /* 0x0000000706197899 */ /* 0x000fe2000800063f */
[----:B------:R-:W-:Y:S01]  /*1ab0*/  IADD3 R56, P1, R25, UR8, RZ ;  /* 0x0000000819387c10 */ /* 0x000fe2000ff3e0ff */
[----:B------:R-:W-:Y:S01]  /*1ac0*/  IMAD R88, R21, UR6, RZ ;  /* 0x0000000615587c24 */ /* 0x000fe2000f8e02ff */
[----:B------:R-:W-:Y:S01]  /*1ad0*/  IADD3.X R68, R68, UR9, RZ, P0, !PT ;  /* 0x0000000944447c10 */ /* 0x000fe200087fe4ff */
[----:B------:R-:W-:Y:S01]  /*1ae0*/  UIADD3 UR6, UP0, UR14, 0x2, URZ ;  /* 0x000000020e067890 */ /* 0x000fe2000ff1e03f */
[----:B------:R-:W-:Y:S01]  /*1af0*/  SHF.R.S32.HI R79, RZ, 0x1f, R32 ;  /* 0x0000001fff4f7819 */ /* 0x000fe20000011420 */
[----:B------:R-:W-:Y:S01]  /*1b00*/  UMOV UR4, URZ ;  /* 0x0000003f00047c82 */ /* 0x000fe20008000000 */
[----:B------:R-:W-:Y:S01]  /*1b10*/  IADD3 R65, P0, R32, UR8, RZ ;  /* 0x0000000820417c10 */ /* 0x000fe2000ff1e0ff */
[-C--:B0-----:R-:W-:Y:S01]  /*1b20*/  IMAD R87, R87, R22.reuse, RZ ;  /* 0x0000001657577224 */ /* 0x081fe200078e02ff */
[----:B------:R-:W-:Y:S01]  /*1b30*/  IADD3.X R62, R62, UR9, RZ, P2, !PT ;  /* 0x000000093e3e7c10 */ /* 0x000fe200097fe4ff */
[-C--:B------:R-:W-:Y:S01]  /*1b40*/  IMAD R89, R89, R22.reuse, RZ ;  /* 0x0000001659597224 */ /* 0x080fe200078e02ff */
[----:B------:R-:W-:Y:S01]  /*1b50*/  IADD3.X R66, R66, UR9, RZ, P1, !PT ;  /* 0x0000000942427c10 */ /* 0x000fe20008ffe4ff */
[-C--:B------:R-:W-:Y:S01]  /*1b60*/  IMAD R91, R91, R22.reuse, RZ ;  /* 0x000000165b5b7224 */ /* 0x080fe200078e02ff */
[----:B------:R-:W-:Y:S01]  /*1b70*/  SHF.R.S32.HI R70, RZ, 0x1f, R27 ;  /* 0x0000001fff467819 */ /* 0x000fe2000001141b */
[-C--:B------:R-:W-:Y:S01]  /*1b80*/  IMAD R93, R93, R22.reuse, RZ ;  /* 0x000000165d5d7224 */ /* 0x080fe200078e02ff */
[----:B------:R-:W-:Y:S01]  /*1b90*/  IADD3 R58, P5, R27, UR8, RZ ;  /* 0x000000081b3a7c10 */ /* 0x000fe2000ffbe0ff */
        /* <DEDUP_REMOVED lines=17> */
[----:B------:R-:W-:Y:S01]  /*1cb0*/  IADD3.X R79, R79, UR9, RZ, P0, !PT ;  /* 0x000000094f4f7c10 */ /* 0x000fe200087fe4ff */
[-C--:B------:R-:W-:Y:S01]  /*1cc0*/  IMAD R113, R113, R22.reuse, RZ ;  /* 0x0000001671717224 */ /* 0x080fe200078e02ff */
[----:B------:R-:W-:Y:S01]  /*1cd0*/  LOP3.LUT R45, R43, 0x24, RZ, 0xfc, !PT ;  /* 0x000000242b2d7812 */ /* 0x000fe200078efcff */
[-C--:B------:R-:W-:Y:S01]  /*1ce0*/  IMAD R115, R115, R22.reuse, RZ ;  /* 0x0000001673737224 */ /* 0x080fe200078e02ff */
[----:B------:R-:W-:Y:S01]  /*1cf0*/  LOP3.LUT R42, R43, 0x20, RZ, 0xfc, !PT ;  /* 0x000000202b2a7812 */ /* 0x000fe200078efcff */
[-C--:B------:R-:W-:Y:S01]  /*1d00*/  IMAD R117, R117, R22.reuse, RZ ;  /* 0x0000001675757224 */ /* 0x080fe200078e02ff */
[----:B------:R-:W-:Y:S01]  /*1d10*/  IADD3 R77, P0, R23, UR8, RZ ;  /* 0x00000008174d7c10 */ /* 0x000fe2000ff1e0ff */
[-C--:B------:R-:W-:Y:S01]  /*1d20*/  IMAD R119, R119, R22.reuse, RZ ;  /* 0x0000001677777224 */ /* 0x080fe200078e02ff */
[----:B------:R-:W-:Y:S01]  /*1d30*/  IADD3.X R70, R70, UR9, RZ, P5, !PT ;  /* 0x0000000946467c10 */ /* 0x000fe2000affe4ff */
        /* <DEDUP_REMOVED lines=9> */
[----:B------:R-:W-:Y:S01]  /*1dd0*/  LOP3.LUT R20, R20, R43, RZ, 0xfc, !PT ;  /* 0x0000002b14147212 */ /* 0x000fe200078efcff */
        /* <DEDUP_REMOVED lines=21> */
[----:B------:R-:W-:Y:S01]  /*1f30*/  LEA.HI.X.SX32 R85, R23, UR9, 0x1, P0 ;  /* 0x0000000917557c11 */ /* 0x000fe200080f0eff */
[-C--:B------:R-:W-:Y:S01]  /*1f40*/  IMAD R153, R153, R22.reuse, RZ ;  /* 0x0000001699997224 */ /* 0x080fe200078e02ff */
[----:B------:R-:W-:Y:S01]  /*1f50*/  UIADD3.X UR7, UR4, 0x40000040, URZ, UP0, !UPT ;  /* 0x4000004004077890 */ /* 0x000fe200087fe43f */
[-C--:B------:R-:W-:Y:S01]  /*1f60*/  IMAD R155, R155, R22.reuse, RZ ;  /* 0x000000169b9b7224 */ /* 0x080fe200078e02ff */
[C---:B------:R-:W-:Y:S01]  /*1f70*/  LOP3.LUT R23, R20.reuse, 0x40, RZ, 0x3c, !PT ;  /* 0x0000004014177812 */ /* 0x040fe200078e3cff */
[-C--:B------:R-:W-:Y:S01]  /*1f80*/  IMAD R157, R157, R22.reuse, RZ ;  /* 0x000000169d9d7224 */ /* 0x080fe200078e02ff */
[----:B------:R-:W-:Y:S01]  /*1f90*/  LOP3.LUT R21, R20, 0x60, RZ, 0x3c, !PT ;  /* 0x0000006014157812 */ /* 0x000fe200078e3cff */
        /* <DEDUP_REMOVED lines=13> */
[----:B------:R-:W-:Y:S01]  /*2070*/  CS2R R24, SRZ ;  /* 0x0000000000187805 */ /* 0x000fe2000001ff00 */
        /* <DEDUP_REMOVED lines=15> */
[----:B------:R-:W-:Y:S01]  /*2170*/  SHF.R.S32.HI R54, RZ, 0x7, R54 ;  /* 0x00000007ff367819 */ /* 0x000fe20000011436 */
[-C--:B------:R-:W-:Y:S01]  /*2180*/  IMAD R201, R201, R22.reuse, RZ ;  /* 0x00000016c9c97224 */ /* 0x080fe200078e02ff */
[----:B------:R-:W-:Y:S01]  /*2190*/  UIADD3.64 UR22, UR6, 0x2, URZ ;  /* 0x0000000206167897 */ /* 0x000fe2000fffe03f */
[-C--:B------:R-:W-:Y:S01]  /*21a0*/  IMAD R203, R203, R22.reuse, RZ ;  /* 0x00000016cbcb7224 */ /* 0x080fe200078e02ff */
[----:B------:R-:W-:Y:S01]  /*21b0*/  UIADD3.64 UR10, UR6, 0x4, URZ ;  /* 0x00000004060a7897 */ /* 0x000fe2000fffe03f */
[----:B------:R-:W-:-:S02]  /*21c0*/  IMAD R205, R205, R22, RZ ;  /* 0x00000016cdcd7224 */ /* 0x000fc400078e02ff */
[-C--:B------:R-:W-:Y:S02]  /*21d0*/  IMAD R51, R51, R22.reuse, RZ ;  /* 0x0000001633337224 */ /* 0x080fe400078e02ff */
[-C--:B------:R-:W-:Y:S02]  /*21e0*/  IMAD R50, R50, R22.reuse, RZ ;  /* 0x0000001632327224 */ /* 0x080fe400078e02ff */
[-C--:B------:R-:W-:Y:S02]  /*21f0*/  IMAD R49, R49, R22.reuse, RZ ;  /* 0x0000001631317224 */ /* 0x080fe400078e02ff */
[-C--:B------:R-:W-:Y:S02]  /*2200*/  IMAD R48, R48, R22.reuse, RZ ;  /* 0x0000001630307224 */ /* 0x080fe400078e02ff */
[-C--:B------:R-:W-:Y:S02]  /*2210*/  IMAD R47, R47, R22.reuse, RZ ;  /* 0x000000162f2f7224 */ /* 0x080fe400078e02ff */
[----:B------:R-:W-:-:S02]  /*2220*/  IMAD R46, R46, R22, RZ ;  /* 0x000000162e2e7224 */ /* 0x000fc400078e02ff */
[-C--:B------:R-:W-:Y:S02]  /*2230*/  IMAD R45, R45, R22.reuse, RZ ;  /* 0x000000162d2d7224 */ /* 0x080fe400078e02ff */
[-C--:B------:R-:W-:Y:S02]  /*2240*/  IMAD R44, R44, R22.reuse, RZ ;  /* 0x000000162c2c7224 */ /* 0x080fe400078e02ff */
[-C--:B------:R-:W-:Y:S02]  /*2250*/  IMAD R43, R43, R22.reuse, RZ ;  /* 0x000000162b2b7224 */ /* 0x080fe400078e02ff */
[----:B------:R-:W-:Y:S02]  /*2260*/  IMAD R42, R42, R22, RZ ;  /* 0x000000162a2a7224 */ /* 0x000fe400078e02ff */
[----:B------:R-:W-:Y:S01]  /*2270*/  IMAD.SHL.U32 R41, R22, 0x80, RZ ;  /* 0x0000008016297824 */ /* 0x000fe200078e00ff */
[C---:B------:R-:W-:Y:S02]  /*2280*/  LOP3.LUT R22, R20.reuse, 0x50, RZ, 0x3c, !PT ;  /* 0x0000005014167812 */ /* 0x040fe400078e3cff */
[----:B------:R-:W-:-:S07]  /*2290*/  LOP3.LUT R20, R20, 0x70, RZ, 0x3c, !PT ;  /* 0x0000007014147812 */ /* 0x000fce00078e3cff */
.L_x_2:
[----:B------:R-:W-:Y:S02]  /*22a0*/  SHF.R.U32.HI R98, RZ, 0x7, R0 ;  /* 0x00000007ff627819 */ /* 0x000fe40000011600 */
[-C--:B------:R-:W-:Y:S02]  /*22b0*/  IADD3 R178, P6, R115, R80.reuse, RZ ;  /* 0x0000005073b27210 */ /* 0x080fe40007fde0ff */
[----:B------:R-:W-:Y:S02]  /*22c0*/  SGXT.U32 R98, R98, 0x1 ;  /* 0x000000016262781a */ /* 0x000fe40000000000 */
[----:B------:R-:W-:Y:S02]  /*22d0*/  IADD3 R174, P2, R43, R80, RZ ;  /* 0x000000502bae7210 */ /* 0x000fe40007f5e0ff */
[C---:B------:R-:W-:Y:S02]  /*22e0*/  LOP3.LUT R90, R98.reuse, 0x2, RZ, 0xfc, !PT ;  /* 0x00000002625a7812 */ /* 0x040fe400078efcff */
[----:B------:R-:W-:-:S02]  /*22f0*/  ISETP.GE.AND P3, PT, R98, UR17, PT ;  /* 0x0000001162007c0c */ /* 0x000fc4000bf66270 */
[----:B------:R-:W-:Y:S02]  /*2300*/  ISETP.GE.AND P5, PT, R90, UR17, PT ;  /* 0x000000115a007c0c */ /* 0x000fe4000bfa6270 */
[C---:B------:R-:W-:Y:S02]  /*2310*/  LOP3.LUT R90, R98.reuse, 0x6, RZ, 0xfc, !PT ;  /* 0x00000006625a7812 */ /* 0x040fe400078efcff */
[----:B------:R-:W-:Y:S02]  /*2320*/  LEA.HI.X.SX32 R179, R115, R86, 0x1, P6 ;  /* 0x0000005673b37211 */ /* 0x000fe400030f0eff */
[----:B------:R-:W-:Y:S02]  /*2330*/  IADD3 R176, P6, R113, R80, RZ ;  /* 0x0000005071b07210 */ /* 0x000fe40007fde0ff */
[----:B------:R-:W-:Y:S02]  /*2340*/  LOP3.LUT R92, R98, 0x4, RZ, 0xfc, !PT ;  /* 0x00000004625c7812 */ /* 0x000fe400078efcff */
[----:B------:R-:W-:-:S02]  /*2350*/  ISETP.GE.AND P0, PT, R90, UR17, PT ;  /* 0x000000115a007c0c */ /* 0x000fc4000bf06270 */
[----:B------:R-:W-:Y:S02]  /*2360*/  LOP3.LUT R90, R98, 0xa, RZ, 0xfc, !PT ;  /* 0x0000000a625a7812 */ /* 0x000fe400078efcff */
[----:B------:R-:W-:Y:S02]  /*2370*/  PRMT R132, RZ, 0x7610, R132 ;  /* 0x00007610ff847816 */ /* 0x000fe40000000084 */
[-C--:B------:R-:W-:Y:S02]  /*2380*/  LEA.HI.X.SX32 R175, R43, R86.reuse, 0x1, P2 ;  /* 0x000000562baf7211 */ /* 0x080fe400010f0eff */
[----:B------:R-:W-:Y:S02]  /*2390*/  LEA.HI.X.SX32 R177, R113, R86, 0x1, P6 ;  /* 0x0000005671b17211 */ /* 0x000fe400030f0eff */
[----:B------:R-:W-:Y:S01]  /*23a0*/  IADD3 R172, P6, R111, R80, RZ ;  /* 0x000000506fac7210 */ /* 0x000fe20007fde0ff */
[----:B------:R0:W2:Y:S01]  /*23b0*/  @!P3 LDG.E.U8 R132, desc[UR18][R174.64] ;  /* 0x00000012ae84b981 */ /* 0x0000a2000c1e1100 */
[----:B------:R-:W-:-:S02]  /*23c0*/  ISETP.GE.AND P4, PT, R92, UR17, PT ;  /* 0x000000115c007c0c */ /* 0x000fc4000bf86270 */
[----:B------:R-:W-:Y:S02]  /*23d0*/  ISETP.GE.AND P2, PT, R90, UR17, PT ;  /* 0x000000115a007c0c */ /* 0x000fe4000bf46270 */
[C---:B------:R-:W-:Y:S02]  /*23e0*/  LOP3.LUT R90, R98.reuse, 0xc, RZ, 0xfc, !PT ;  /* 0x0000000c625a7812 */ /* 0x040fe400078efcff */
[----:B------:R-:W-:Y:S02]  /*23f0*/  PRMT R94, RZ, 0x7610, R94 ;  /* 0x00007610ff5e7816 */ /* 0x000fe4000000005e */
[----:B------:R-:W-:Y:S02]  /*2400*/  LEA.HI.X.SX32 R173, R111, R86, 0x1, P6 ;  /* 0x000000566fad7211 */ /* 0x000fe400030f0eff */
[----:B0-----:R-:W-:Y:S02]  /*2410*/  IADD3 R174, P6, R109, R80, RZ ;  /* 0x000000506dae7210 */ /* 0x001fe40007fde0ff */
[----:B------:R-:W-:Y:S01]  /*2420*/  LOP3.LUT R92, R98, 0x8, RZ, 0xfc, !PT ;  /* 0x00000008625c7812 */ /* 0x000fe200078efcff */
[----:B------:R0:W3:Y:S01]  /*2430*/  @!P5 LDG.E.U8 R94, desc[UR18][R178.64] ;  /* 0x00000012b25ed981 */ /* 0x0000e2000c1e1100 */
[----:B------:R-:W-:-:S02]  /*2440*/  ISETP.GE.AND P3, PT, R90, UR17, PT ;  /* 0x000000115a007c0c */ /* 0x000fc4000bf66270 */
[----:B------:R-:W-:Y:S02]  /*2450*/  LOP3.LUT R90, R98, 0xe, RZ, 0xfc, !PT ;  /* 0x0000000e625a7812 */ /* 0x000fe400078efcff */
[----:B------:R-:W-:Y:S02]  /*2460*/  PRMT R110, RZ, 0x7610, R110 ;  /* 0x00007610ff6e7816 */ /* 0x000fe4000000006e */
[----:B------:R-:W-:Y:S02]  /*2470*/  LEA.HI.X.SX32 R175, R109, R86, 0x1, P6 ;  /* 0x000000566daf7211 */ /* 0x000fe400030f0eff */
[----:B------:R-:W-:Y:S02]  /*2480*/  ISETP.GE.AND P1, PT, R92, UR17, PT ;  /* 0x000000115c007c0c */ /* 0x000fe4000bf26270 */
[----:B0-----:R-:W-:Y:S01]  /*2490*/  IADD3 R178, P6, R107, R80, RZ ;  /* 0x000000506bb27210 */ /* 0x001fe20007fde0ff */
[----:B------:R0:W4:Y:S01]  /*24a0*/  @!P4 LDG.E.U8 R110, desc[UR18][R176.64] ;  /* 0x00000012b06ec981 */ /* 0x000122000c1e1100 */
[----:B------:R-:W-:-:S02]  /*24b0*/  ISETP.GE.AND P5, PT, R90, UR17, PT ;  /* 0x000000115a007c0c */ /* 0x000fc4000bfa6270 */
[----:B------:R-:W-:Y:S02]  /*24c0*/  LOP3.LUT R90, R98, 0x10, RZ, 0xfc, !PT ;  /* 0x00000010625a7812 */ /* 0x000fe400078efcff */
[----:B------:R-:W-:Y:S02]  /*24d0*/  PRMT R118, RZ, 0x7610, R118 ;  /* 0x00007610ff767816 */ /* 0x000fe40000000076 */
[----:B------:R-:W-:Y:S02]  /*24e0*/  LEA.HI.X.SX32 R179, R107, R86, 0x1, P6 ;  /* 0x000000566bb37211 */ /* 0x000fe400030f0eff */
[----:B0-----:R-:W-:Y:S02]  /*24f0*/  IADD3 R176, P6, R105, R80, RZ ;  /* 0x0000005069b07210 */ /* 0x001fe40007fde0ff */
[----:B------:R0:W5:Y:S01]  /*2500*/  @!P0 LDG.E.U8 R118, desc[UR18][R172.64] ;  /* 0x00000012ac768981 */ /* 0x000162000c1e1100 */
[----:B------:R-:W-:Y:S02]  /*2510*/  ISETP.GE.AND P4, PT, R90, UR17, PT ;  /* 0x000000115a007c0c */ /* 0x000fe4000bf86270 */
[----:B------:R-:W-:-:S02]  /*2520*/  LOP3.LUT R90, R98, 0x12, RZ, 0xfc, !PT ;  /* 0x00000012625a7812 */ /* 0x000fc400078efcff */
[----:B------:R-:W-:Y:S02]  /*2530*/  PRMT R96, RZ, 0x7610, R96 ;  /* 0x00007610ff607816 */ /* 0x000fe40000000060 */
[----:B------:R-:W-:Y:S02]  /*2540*/  LEA.HI.X.SX32 R177, R105, R86, 0x1, P6 ;  /* 0x0000005669b17211 */ /* 0x000fe400030f0eff */
[----:B0-----:R-:W-:Y:S02]  /*2550*/  IADD3 R172, P6, R103, R80, RZ ;  /* 0x0000005067ac7210 */ /* 0x001fe40007fde0ff */
[----:B------:R0:W5:Y:S01]  /*2560*/  @!P1 LDG.E.U8 R96, desc[UR18][R174.64] ;  /* 0x00000012ae609981 */ /* 0x000162000c1e1100 */
[----:B------:R-:W-:Y:S02]  /*2570*/  ISETP.GE.AND P0, PT, R90, UR17, PT ;  /* 0x000000115a007c0c */ /* 0x000fe4000bf06270 */
[----:B------:R-:W-:Y:S02]  /*2580*/  LOP3.LUT R90, R98, 0x14, RZ, 0xfc, !PT ;  /* 0x00000014625a7812 */ /* 0x000fe400078efcff */
[----:B------:R-:W-:-:S02]  /*2590*/  PRMT R100, RZ, 0x7610, R100 ;  /* 0x00007610ff647816 */ /* 0x000fc40000000064 */
[----:B------:R-:W-:Y:S02]  /*25a0*/  LEA.HI.X.SX32 R173, R103, R86, 0x1, P6 ;  /* 0x0000005667ad7211 */ /* 0x000fe400030f0eff */
[C---:B0-----:R-:W-:Y:S02]  /*25b0*/  IADD3 R174, P6, R101.reuse, R80, RZ ;  /* 0x0000005065ae7210 */ /* 0x041fe40007fde0ff */
[----:B------:R0:W5:Y:S01]  /*25c0*/  @!P2 LDG.E.U8 R100, desc[UR18][R178.64] ;  /* 0x00000012b264a981 */ /* 0x000162000c1e1100 */
[----:B------:R-:W-:Y:S02]  /*25d0*/  ISETP.GE.AND P1, PT, R90, UR17, PT ;  /* 0x000000115a007c0c */ /* 0x000fe4000bf26270 */
[----:B------:R-:W-:Y:S02]  /*25e0*/  LOP3.LUT R90, R98, 0x16, RZ, 0xfc, !PT ;  /* 0x00000016625a7812 */ /* 0x000fe400078efcff */
[----:B------:R-:W-:Y:S02]  /*25f0*/  PRMT R114, RZ, 0x7610, R114 ;  /* 0x00007610ff727816 */ /* 0x000fe40000000072 */
[----:B------:R-:W-:-:S02]  /*2600*/  LEA.HI.X.SX32 R175, R101, R86, 0x1, P6 ;  /* 0x0000005665af7211 */ /* 0x000fc400030f0eff */
[C---:B0-----:R-:W-:Y:S02]  /*2610*/  IADD3 R178, P6, R99.reuse, R80, RZ ;  /* 0x0000005063b27210 */ /* 0x041fe40007fde0ff */
[----:B------:R0:W5:Y:S01]  /*2620*/  @!P3 LDG.E.U8 R114, desc[UR18][R176.64] ;  /* 0x00000012b072b981 */ /* 0x000162000c1e1100 */
[----:B------:R-:W-:Y:S02]  /*2630*/  ISETP.GE.AND P2, PT, R90, UR17, PT ;  /* 0x000000115a007c0c */ /* 0x000fe4000bf46270 */
[----:B------:R-:W-:Y:S02]  /*2640*/  LOP3.LUT R90, R98, 0x18, RZ, 0xfc, !PT ;  /* 0x00000018625a7812 */ /* 0x000fe400078efcff */
[----:B------:R-:W-:Y:S02]  /*2650*/  PRMT R104, RZ, 0x7610, R104 ;  /* 0x00007610ff687816 */ /* 0x000fe40000000068 */
[----:B------:R-:W-:Y:S02]  /*2660*/  LEA.HI.X.SX32 R179, R99, R86, 0x1, P6 ;  /* 0x0000005663b37211 */ /* 0x000fe400030f0eff */
[----:B0-----:R-:W-:-:S02]  /*2670*/  IADD3 R176, P6, R97, R80, RZ ;  /* 0x0000005061b07210 */ /* 0x001fc40007fde0ff */
[----:B------:R0:W5:Y:S01]  /*2680*/  @!P5 LDG.E.U8 R104, desc[UR18][R172.64] ;  /* 0x00000012ac68d981 */ /* 0x000162000c1e1100 */
[----:B------:R-:W-:Y:S02]  /*2690*/  ISETP.GE.AND P3, PT, R90, UR17, PT ;  /* 0x000000115a007c0c */ /* 0x000fe4000bf66270 */
[----:B------:R-:W-:Y:S02]  /*26a0*/  LOP3.LUT R90, R98, 0x1a, RZ, 0xfc, !PT ;  /* 0x0000001a625a7812 */ /* 0x000fe400078efcff */
[----:B------:R-:W-:Y:S02]  /*26b0*/  PRMT R108, RZ, 0x7610, R108 ;  /* 0x00007610ff6c7816 */ /* 0x000fe4000000006c */
[----:B------:R-:W-:Y:S02]  /*26c0*/  LEA.HI.X.SX32 R177, R97, R86, 0x1, P6 ;  /* 0x0000005661b17211 */ /* 0x000fe400030f0eff */
[----:B0-----:R-:W-:Y:S02]  /*26d0*/  IADD3 R172, P6, R95, R80, RZ ;  /* 0x000000505fac7210 */ /* 0x001fe40007fde0ff */
[----:B------:R0:W5:Y:S01]  /*26e0*/  @!P4 LDG.E.U8 R108, desc[UR18][R174.64] ;  /* 0x00000012ae6cc981 */ /* 0x000162000c1e1100 */
        /* <DEDUP_REMOVED lines=40> */
[----:B------:R-:W-:Y:S02]  /*2970*/  ISETP.GE.AND P4, PT, R106, UR17, PT ;  /* 0x000000116a007c0c */ /* 0x000fe4000bf86270 */
[----:B0-----:R-:W-:Y:S01]  /*2980*/  IADD3 R176, P6, R45, R80, RZ ;  /* 0x000000502db07210 */ /* 0x001fe20007fde0ff */
[----:B------:R0:W5:Y:S01]  /*2990*/  @!P0 LDG.E.U8 R90, desc[UR18][R172.64] ;  /* 0x00000012ac5a8981 */ /* 0x000162000c1e1100 */
[----:B------:R-:W-:-:S02]  /*29a0*/  LOP3.LUT R106, R98, 0x2a, RZ, 0xfc, !PT ;  /* 0x0000002a626a7812 */ /* 0x000fc400078efcff */
[----:B------:R-:W-:Y:S02]  /*29b0*/  PRMT R126, RZ, 0x7610, R126 ;  /* 0x00007610ff7e7816 */ /* 0x000fe4000000007e */
[----:B------:R-:W-:Y:S02]  /*29c0*/  LEA.HI.X.SX32 R177, R45, R86, 0x1, P6 ;  /* 0x000000562db17211 */ /* 0x000fe400030f0eff */
[----:B------:R-:W-:Y:S02]  /*29d0*/  ISETP.GE.AND P0, PT, R106, UR17, PT ;  /* 0x000000116a007c0c */ /* 0x000fe4000bf06270 */
[----:B------:R-:W-:Y:S01]  /*29e0*/  PRMT R124, RZ, 0x7610, R124 ;  /* 0x00007610ff7c7816 */ /* 0x000fe2000000007c */
[----:B------:R1:W5:Y:S01]  /*29f0*/  @!P1 LDG.E.U8 R126, desc[UR18][R174.64] ;  /* 0x00000012ae7e9981 */ /* 0x000362000c1e1100 */
[----:B0-----:R-:W-:Y:S02]  /*2a00*/  IADD3 R172, P6, R46, R80, RZ ;  /* 0x000000502eac7210 */ /* 0x001fe40007fde0ff */
[----:B------:R-:W-:-:S02]  /*2a10*/  LOP3.LUT R106, R98, 0x2c, RZ, 0xfc, !PT ;  /* 0x0000002c626a7812 */ /* 0x000fc400078efcff */
[----:B------:R-:W-:Y:S01]  /*2a20*/  LEA.HI.X.SX32 R173, R46, R86, 0x1, P6 ;  /* 0x000000562ead7211 */ /* 0x000fe200030f0eff */
[----:B------:R0:W5:Y:S01]  /*2a30*/  @!P2 LDG.E.U8 R124, desc[UR18][R178.64] ;  /* 0x00000012b27ca981 */ /* 0x000162000c1e1100 */
[----:B------:R-:W-:Y:S02]  /*2a40*/  ISETP.GE.AND P1, PT, R106, UR17, PT ;  /* 0x000000116a007c0c */ /* 0x000fe4000bf26270 */
[C---:B-1----:R-:W-:Y:S02]  /*2a50*/  IADD3 R174, P6, R47.reuse, R80, RZ ;  /* 0x000000502fae7210 */ /* 0x042fe40007fde0ff */
[----:B------:R-:W-:Y:S02]  /*2a60*/  LOP3.LUT R106, R98, 0x2e, RZ, 0xfc, !PT ;  /* 0x0000002e626a7812 */ /* 0x000fe400078efcff */
[----:B------:R-:W-:Y:S02]  /*2a70*/  PRMT R120, RZ, 0x7610, R120 ;  /* 0x00007610ff787816 */ /* 0x000fe40000000078 */
[----:B------:R-:W-:-:S02]  /*2a80*/  LEA.HI.X.SX32 R175, R47, R86, 0x1, P6 ;  /* 0x000000562faf7211 */ /* 0x000fc400030f0eff */
[----:B------:R-:W-:Y:S02]  /*2a90*/  LOP3.LUT R128, R98, 0x30, RZ, 0xfc, !PT ;  /* 0x0000003062807812 */ /* 0x000fe400078efcff */
[----:B0-----:R-:W-:Y:S01]  /*2aa0*/  IADD3 R178, P6, R48, R80, RZ ;  /* 0x0000005030b27210 */ /* 0x001fe20007fde0ff */
[----:B------:R0:W5:Y:S01]  /*2ab0*/  @!P3 LDG.E.U8 R120, desc[UR18][R176.64] ;  /* 0x00000012b078b981 */ /* 0x000162000c1e1100 */
[----:B------:R-:W-:Y:S02]  /*2ac0*/  ISETP.GE.AND P2, PT, R106, UR17, PT ;  /* 0x000000116a007c0c */ /* 0x000fe4000bf46270 */
[----:B------:R-:W-:Y:S02]  /*2ad0*/  PRMT R106, RZ, 0x7610, R106 ;  /* 0x00007610ff6a7816 */ /* 0x000fe4000000006a */
[----:B------:R-:W-:Y:S02]  /*2ae0*/  ISETP.GE.AND P3, PT, R128, UR17, PT ;  /* 0x0000001180007c0c */ /* 0x000fe4000bf66270 */
[----:B------:R-:W-:-:S02]  /*2af0*/  LEA.HI.X.SX32 R179, R48, R86, 0x1, P6 ;  /* 0x0000005630b37211 */ /* 0x000fc400030f0eff */
[----:B------:R-:W-:Y:S01]  /*2b00*/  LOP3.LUT R128, R98, 0x32, RZ, 0xfc, !PT ;  /* 0x0000003262807812 */ /* 0x000fe200078efcff */
[----:B------:R1:W5:Y:S01]  /*2b10*/  @!P5 LDG.E.U8 R106, desc[UR18][R172.64] ;  /* 0x00000012ac6ad981 */ /* 0x000362000c1e1100 */
[C---:B0-----:R-:W-:Y:S02]  /*2b20*/  IADD3 R176, P6, R49.reuse, R80, RZ ;  /* 0x0000005031b07210 */ /* 0x041fe40007fde0ff */
[----:B------:R-:W-:Y:S02]  /*2b30*/  PRMT R168, RZ, 0x7610, R168 ;  /* 0x00007610ffa87816 */ /* 0x000fe400000000a8 */
[----:B------:R-:W-:Y:S02]  /*2b40*/  ISETP.GE.AND P5, PT, R128, UR17, PT ;  /* 0x0000001180007c0c */ /* 0x000fe4000bfa6270 */
[----:B------:R-:W-:Y:S02]  /*2b50*/  LEA.HI.X.SX32 R177, R49, R86, 0x1, P6 ;  /* 0x0000005631b17211 */ /* 0x000fe400030f0eff */
[----:B------:R-:W-:Y:S01]  /*2b60*/  LOP3.LUT R128, R98, 0x34, RZ, 0xfc, !PT ;  /* 0x0000003462807812 */ /* 0x000fe200078efcff */
[----:B------:R0:W5:Y:S01]  /*2b70*/  @!P4 LDG.E.U8 R168, desc[UR18][R174.64] ;  /* 0x00000012aea8c981 */ /* 0x000162000c1e1100 */
[----:B-1----:R-:W-:-:S02]  /*2b80*/  IADD3 R172, P6, R50, R80, RZ ;  /* 0x0000005032ac7210 */ /* 0x002fc40007fde0ff */
[----:B------:R-:W-:Y:S02]  /*2b90*/  PRMT R130, RZ, 0x7610, R130 ;  /* 0x00007610ff827816 */ /* 0x000fe40000000082 */
[----:B------:R-:W-:Y:S02]  /*2ba0*/  ISETP.GE.AND P4, PT, R128, UR17, PT ;  /* 0x0000001180007c0c */ /* 0x000fe4000bf86270 */
[----:B------:R-:W-:Y:S02]  /*2bb0*/  LEA.HI.X.SX32 R173, R50, R86, 0x1, P6 ;  /* 0x0000005632ad7211 */ /* 0x000fe400030f0eff */
[----:B------:R-:W-:Y:S01]  /*2bc0*/  LOP3.LUT R136, R98, 0x36, RZ, 0xfc, !PT ;  /* 0x0000003662887812 */ /* 0x000fe200078efcff */
[----:B------:R1:W5:Y:S01]  /*2bd0*/  @!P0 LDG.E.U8 R130, desc[UR18][R178.64] ;  /* 0x00000012b2828981 */ /* 0x000362000c1e1100 */
[----:B------:R-:W-:Y:S02]  /*2be0*/  PRMT R128, RZ, 0x7610, R128 ;  /* 0x00007610ff807816 */ /* 0x000fe40000000080 */
[----:B0-----:R-:W-:-:S02]  /*2bf0*/  IADD3 R174, P6, R51, R80, RZ ;  /* 0x0000005033ae7210 */ /* 0x001fc40007fde0ff */
[----:B------:R-:W-:Y:S02]  /*2c00*/  LOP3.LUT R138, R98, 0x38, RZ, 0xfc, !PT ;  /* 0x00000038628a7812 */ /* 0x000fe400078efcff */
[----:B------:R-:W-:Y:S01]  /*2c10*/  ISETP.GE.AND P0, PT, R136, UR17, PT ;  /* 0x0000001188007c0c */ /* 0x000fe2000bf06270 */
[----:B------:R0:W5:Y:S01]  /*2c20*/  @!P1 LDG.E.U8 R128, desc[UR18][R176.64] ;  /* 0x00000012b0809981 */ /* 0x000162000c1e1100 */
[----:B------:R-:W-:Y:S02]  /*2c30*/  LEA.HI.X.SX32 R175, R51, R86, 0x1, P6 ;  /* 0x0000005633af7211 */ /* 0x000fe400030f0eff */
[----:B------:R-:W-:Y:S02]  /*2c40*/  PRMT R136, RZ, 0x7610, R136 ;  /* 0x00007610ff887816 */ /* 0x000fe40000000088 */
[----:B-1----:R-:W-:Y:S02]  /*2c50*/  IADD3 R178, P6, R205, R80, RZ ;  /* 0x00000050cdb27210 */ /* 0x002fe40007fde0ff */
[----:B------:R-:W-:-:S02]  /*2c60*/  ISETP.GE.AND P1, PT, R138, UR17, PT ;  /* 0x000000118a007c0c */ /* 0x000fc4000bf26270 */
[C---:B------:R-:W-:Y:S01]  /*2c70*/  LOP3.LUT R140, R98.reuse, 0x3a, RZ, 0xfc, !PT ;  /* 0x0000003a628c7812 */ /* 0x040fe200078efcff */
[----:B------:R1:W5:Y:S01]  /*2c80*/  @!P2 LDG.E.U8 R136, desc[UR18][R172.64] ;  /* 0x00000012ac88a981 */ /* 0x000362000c1e1100 */
[----:B------:R-:W-:Y:S02]  /*2c90*/  PRMT R138, RZ, 0x7610, R138 ;  /* 0x00007610ff8a7816 */ /* 0x000fe4000000008a */
[----:B------:R-:W-:Y:S02]  /*2ca0*/  LEA.HI.X.SX32 R179, R205, R86, 0x1, P6 ;  /* 0x00000056cdb37211 */ /* 0x000fe400030f0eff */
[----:B0-----:R-:W-:Y:S02]  /*2cb0*/  IADD3 R176, P6, R203, R80, RZ ;  /* 0x00000050cbb07210 */ /* 0x001fe40007fde0ff */
[----:B------:R-:W-:Y:S01]  /*2cc0*/  LOP3.LUT R142, R98, 0x3c, RZ, 0xfc, !PT ;  /* 0x0000003c628e7812 */ /* 0x000fe200078efcff */
[----:B------:R0:W5:Y:S01]  /*2cd0*/  @!P3 LDG.E.U8 R138, desc[UR18][R174.64] ;  /* 0x00000012ae8ab981 */ /* 0x000162000c1e1100 */
[----:B------:R-:W-:-:S02]  /*2ce0*/  ISETP.GE.AND P2, PT, R140, UR17, PT ;  /* 0x000000118c007c0c */ /* 0x000fc4000bf46270 */
[----:B------:R-:W-:Y:S02]  /*2cf0*/  PRMT R140, RZ, 0x7610, R140 ;  /* 0x00007610ff8c7816 */ /* 0x000fe4000000008c */
[----:B------:R-:W-:Y:S02]  /*2d00*/  LEA.HI.X.SX32 R177, R203, R86, 0x1, P6 ;  /* 0x00000056cbb17211 */ /* 0x000fe400030f0eff */
[----:B------:R-:W-:Y:S02]  /*2d10*/  ISETP.GE.AND P3, PT, R142, UR17, PT ;  /* 0x000000118e007c0c */ /* 0x000fe4000bf66270 */
[----:B-1----:R-:W-:Y:S01]  /*2d20*/  IADD3 R172, P6, R201, R80, RZ ;  /* 0x00000050c9ac7210 */ /* 0x002fe20007fde0ff */
[----:B------:R1:W5:Y:S01]  /*2d30*/  @!P5 LDG.E.U8 R140, desc[UR18][R178.64] ;  /* 0x00000012b28cd981 */ /* 0x000362000c1e1100 */
[----:B------:R-:W-:Y:S02]  /*2d40*/  LOP3.LUT R144, R98, 0x3e, RZ, 0xfc, !PT ;  /* 0x0000003e62907812 */ /* 0x000fe400078efcff */
[----:B------:R-:W-:-:S02]  /*2d50*/  PRMT R142, RZ, 0x7610, R142 ;  /* 0x00007610ff8e7816 */ /* 0x000fc4000000008e */
[----:B------:R-:W-:Y:S02]  /*2d60*/  LOP3.LUT R146, R98, 0x40, RZ, 0xfc, !PT ;  /* 0x0000004062927812 */ /* 0x000fe400078efcff */
[----:B------:R-:W-:Y:S02]  /*2d70*/  LEA.HI.X.SX32 R173, R201, R86, 0x1, P6 ;  /* 0x00000056c9ad7211 */ /* 0x000fe400030f0eff */
[----:B------:R-:W-:Y:S01]  /*2d80*/  ISETP.GE.AND P5, PT, R144, UR17, PT ;  /* 0x0000001190007c0c */ /* 0x000fe2000bfa6270 */
[----:B------:R1:W5:Y:S01]  /*2d90*/  @!P4 LDG.E.U8 R142, desc[UR18][R176.64] ;  /* 0x00000012b08ec981 */ /* 0x000362000c1e1100 */
[----:B0-----:R-:W-:Y:S02]  /*2da0*/  IADD3 R174, P6, R199, R80, RZ ;  /* 0x00000050c7ae7210 */ /* 0x001fe40007fde0ff */
[----:B------:R-:W-:Y:S02]  /*2db0*/  PRMT R144, RZ, 0x7610, R144 ;  /* 0x00007610ff907816 */ /* 0x000fe40000000090 */
[----:B------:R-:W-:-:S02]  /*2dc0*/  ISETP.GE.AND P4, PT, R146, UR17, PT ;  /* 0x0000001192007c0c */ /* 0x000fc4000bf86270 */
[----:B------:R-:W-:Y:S02]  /*2dd0*/  LOP3.LUT R146, R98, 0x42, RZ, 0xfc, !PT ;  /* 0x0000004262927812 */ /* 0x000fe400078efcff */
[----:B------:R-:W-:Y:S01]  /*2de0*/  LEA.HI.X.SX32 R175, R199, R86, 0x1, P6 ;  /* 0x00000056c7af7211 */ /* 0x000fe200030f0eff */
[----:B------:R0:W5:Y:S01]  /*2df0*/  @!P0 LDG.E.U8 R144, desc[UR18][R172.64] ;  /* 0x00000012ac908981 */ /* 0x000162000c1e1100 */
[----:B-1----:R-:W-:Y:S02]  /*2e00*/  IADD3 R178, P6, R197, R80, RZ ;  /* 0x00000050c5b27210 */ /* 0x002fe40007fde0ff */
[----:B------:R-:W-:Y:S02]  /*2e10*/  PRMT R186, RZ, 0x7610, R186 ;  /* 0x00007610ffba7816 */ /* 0x000fe400000000ba */
[----:B------:R-:W-:Y:S02]  /*2e20*/  ISETP.GE.AND P0, PT, R146, UR17, PT ;  /* 0x0000001192007c0c */ /* 0x000fe4000bf06270 */
[----:B------:R-:W-:-:S02]  /*2e30*/  LOP3.LUT R146, R98, 0x44, RZ, 0xfc, !PT ;  /* 0x0000004462927812 */ /* 0x000fc400078efcff */
[----:B------:R-:W-:Y:S01]  /*2e40*/  LEA.HI.X.SX32 R179, R197, R86, 0x1, P6 ;  /* 0x00000056c5b37211 */ /* 0x000fe200030f0eff */
[----:B------:R1:W5:Y:S01]  /*2e50*/  @!P1 LDG.E.U8 R186, desc[UR18][R174.64] ;  /* 0x00000012aeba9981 */ /* 0x000362000c1e1100 */
[C---:B------:R-:W-:Y:S02]  /*2e60*/  IADD3 R176, P6, R195.reuse, R80, RZ ;  /* 0x00000050c3b07210 */ /* 0x040fe40007fde0ff */
[----:B------:R-:W-:Y:S02]  /*2e70*/  PRMT R184, RZ, 0x7610, R184 ;  /* 0x00007610ffb87816 */ /* 0x000fe400000000b8 */
[----:B------:R-:W-:Y:S02]  /*2e80*/  ISETP.GE.AND P1, PT, R146, UR17, PT ;  /* 0x0000001192007c0c */ /* 0x000fe4000bf26270 */
[----:B------:R-:W-:Y:S02]  /*2e90*/  LOP3.LUT R146, R98, 0x46, RZ, 0xfc, !PT ;  /* 0x0000004662927812 */ /* 0x000fe400078efcff */
[----:B------:R-:W-:Y:S01]  /*2ea0*/  LEA.HI.X.SX32 R177, R195, R86, 0x1, P6 ;  /* 0x00000056c3b17211 */ /* 0x000fe200030f0eff */
[----:B------:R2:W5:Y:S01]  /*2eb0*/  @!P2 LDG.E.U8 R184, desc[UR18][R178.64] ;  /* 0x00000012b2b8a981 */ /* 0x000562000c1e1100 */
[----:B0-----:R-:W-:-:S02]  /*2ec0*/  IADD3 R172, P6, R193, R80, RZ ;  /* 0x00000050c1ac7210 */ /* 0x001fc40007fde0ff */
[----:B------:R-:W-:Y:S02]  /*2ed0*/  PRMT R170, RZ, 0x7610, R170 ;  /* 0x00007610ffaa7816 */ /* 0x000fe400000000aa */
[----:B------:R-:W-:Y:S02]  /*2ee0*/  ISETP.GE.AND P2, PT, R146, UR17, PT ;  /* 0x0000001192007c0c */ /* 0x000fe4000bf46270 */
[----:B------:R-:W-:Y:S02]  /*2ef0*/  LOP3.LUT R146, R98, 0x48, RZ, 0xfc, !PT ;  /* 0x0000004862927812 */ /* 0x000fe400078efcff */
[----:B------:R-:W-:Y:S01]  /*2f00*/  LEA.HI.X.SX32 R173, R193, R86, 0x1, P6 ;  /* 0x00000056c1ad7211 */ /* 0x000fe200030f0eff */
[----:B------:R0:W5:Y:S01]  /*2f10*/  @!P3 LDG.E.U8 R170, desc[UR18][R176.64] ;  /* 0x00000012b0aab981 */ /* 0x000162000c1e1100 */
[----:B-1----:R-:W-:Y:S02]  /*2f20*/  IADD3 R174, P6, R191, R80, RZ ;  /* 0x00000050bfae7210 */ /* 0x002fe40007fde0ff */
[----:B------:R-:W-:-:S02]  /*2f30*/  PRMT R166, RZ, 0x7610, R166 ;  /* 0x00007610ffa67816 */ /* 0x000fc400000000a6 */
[----:B------:R-:W-:Y:S02]  /*2f40*/  ISETP.GE.AND P3, PT, R146, UR17, PT ;  /* 0x0000001192007c0c */ /* 0x000fe4000bf66270 */
[----:B------:R-:W-:Y:S02]  /*2f50*/  LOP3.LUT R146, R98, 0x4a, RZ, 0xfc, !PT ;  /* 0x0000004a62927812 */ /* 0x000fe400078efcff */
[----:B------:R-:W-:Y:S01]  /*2f60*/  LEA.HI.X.SX32 R175, R191, R86, 0x1, P6 ;  /* 0x00000056bfaf7211 */ /* 0x000fe200030f0eff */
[----:B------:R1:W5:Y:S01]  /*2f70*/  @!P5 LDG.E.U8 R166, desc[UR18][R172.64] ;  /* 0x00000012aca6d981 */ /* 0x000362000c1e1100 */
[----:B--2---:R-:W-:Y:S02]  /*2f80*/  IADD3 R178, P6, R189, R80, RZ ;  /* 0x00000050bdb27210 */ /* 0x004fe40007fde0ff */
[----:B------:R-:W-:Y:S02]  /*2f90*/  PRMT R164, RZ, 0x7610, R164 ;  /* 0x00007610ffa47816 */ /* 0x000fe400000000a4 */
[----:B------:R-:W-:-:S02]  /*2fa0*/  ISETP.GE.AND P5, PT, R146, UR17, PT ;  /* 0x0000001192007c0c */ /* 0x000fc4000bfa6270 */
[----:B------:R-:W-:Y:S02]  /*2fb0*/  LOP3.LUT R146, R98, 0x4c, RZ, 0xfc, !PT ;  /* 0x0000004c62927812 */ /* 0x000fe400078efcff */
[----:B------:R-:W-:Y:S01]  /*2fc0*/  LEA.HI.X.SX32 R179, R189, R86, 0x1, P6 ;  /* 0x00000056bdb37211 */ /* 0x000fe200030f0eff */
[----:B------:R2:W5:Y:S01]  /*2fd0*/  @!P4 LDG.E.U8 R164, desc[UR18][R174.64] ;  /* 0x00000012aea4c981 */ /* 0x000562000c1e1100 */
[----:B0-----:R-:W-:Y:S02]  /*2fe0*/  IADD3 R176, P6, R187, R80, RZ ;  /* 0x00000050bbb07210 */ /* 0x001fe40007fde0ff */
[----:B------:R-:W-:Y:S02]  /*2ff0*/  PRMT R162, RZ, 0x7610, R162 ;  /* 0x00007610ffa27816 */ /* 0x000fe400000000a2 */
[----:B------:R-:W-:Y:S02]  /*3000*/  ISETP.GE.AND P4, PT, R146, UR17, PT ;  /* 0x0000001192007c0c */ /* 0x000fe4000bf86270 */
[----:B------:R-:W-:-:S02]  /*3010*/  LOP3.LUT R146, R98, 0x4e, RZ, 0xfc, !PT ;  /* 0x0000004e62927812 */ /* 0x000fc400078efcff */
[----:B------:R-:W-:Y:S01]  /*3020*/  LEA.HI.X.SX32 R177, R187, R86, 0x1, P6 ;  /* 0x00000056bbb17211 */ /* 0x000fe200030f0eff */
[----:B------:R0:W5:Y:S01]  /*3030*/  @!P0 LDG.E.U8 R162, desc[UR18][R178.64] ;  /* 0x00000012b2a28981 */ /* 0x000162000c1e1100 */
[C---:B-1----:R-:W-:Y:S02]  /*3040*/  IADD3 R172, P6, R185.reuse, R80, RZ ;  /* 0x00000050b9ac7210 */ /* 0x042fe40007fde0ff */
[----:B------:R-:W-:Y:S02]  /*3050*/  PRMT R160, RZ, 0x7610, R160 ;  /* 0x00007610ffa07816 */ /* 0x000fe400000000a0 */
[----:B------:R-:W-:Y:S02]  /*3060*/  ISETP.GE.AND P0, PT, R146, UR17, PT ;  /* 0x0000001192007c0c */ /* 0x000fe4000bf06270 */
[----:B------:R-:W-:Y:S02]  /*3070*/  LOP3.LUT R146, R98, 0x50, RZ, 0xfc, !PT ;  /* 0x0000005062927812 */ /* 0x000fe400078efcff */
[----:B------:R-:W-:Y:S01]  /*3080*/  LEA.HI.X.SX32 R173, R185, R86, 0x1, P6 ;  /* 0x00000056b9ad7211 */ /* 0x000fe200030f0eff */
[----:B------:R1:W5:Y:S01]  /*3090*/  @!P1 LDG.E.U8 R160, desc[UR18][R176.64] ;  /* 0x00000012b0a09981 */ /* 0x000362000c1e1100 */
[----:B--2---:R-:W-:-:S02]  /*30a0*/  IADD3 R174, P6, R171, R80, RZ ;  /* 0x00000050abae7210 */ /* 0x004fc40007fde0ff */
[----:B------:R-:W-:Y:S02]  /*30b0*/  PRMT R158, RZ, 0x7610, R158 ;  /* 0x00007610ff9e7816 */ /* 0x000fe4000000009e */
[----:B------:R-:W-:Y:S02]  /*30c0*/  ISETP.GE.AND P1, PT, R146, UR17, PT ;  /* 0x0000001192007c0c */ /* 0x000fe4000bf26270 */
[----:B------:R-:W-:Y:S02]  /*30d0*/  LOP3.LUT R146, R98, 0x52, RZ, 0xfc, !PT ;  /* 0x0000005262927812 */ /* 0x000fe400078efcff */
[----:B------:R-:W-:Y:S01]  /*30e0*/  LEA.HI.X.SX32 R175, R171, R86, 0x1, P6 ;  /* 0x00000056abaf7211 */ /* 0x000fe200030f0eff */
[----:B------:R2:W5:Y:S01]  /*30f0*/  @!P2 LDG.E.U8 R158, desc[UR18][R172.64] ;  /* 0x00000012ac9ea981 */ /* 0x000562000c1e1100 */
[----:B0-----:R-:W-:Y:S02]  /*3100*/  IADD3 R178, P6, R169, R80, RZ ;  /* 0x00000050a9b27210 */ /* 0x001fe40007fde0ff */
[----:B------:R-:W-:-:S02]  /*3110*/  PRMT R156, RZ, 0x7610, R156 ;  /* 0x00007610ff9c7816 */ /* 0x000fc4000000009c */
[----:B------:R-:W-:Y:S02]  /*3120*/  ISETP.GE.AND P2, PT, R146, UR17, PT ;  /* 0x0000001192007c0c */ /* 0x000fe4000bf46270 */
[----:B------:R-:W-:Y:S02]  /*3130*/  LOP3.LUT R146, R98, 0x54, RZ, 0xfc, !PT ;  /* 0x0000005462927812 */ /* 0x000fe400078efcff */
[----:B------:R-:W-:Y:S01]  /*3140*/  LEA.HI.X.SX32 R179, R169, R86, 0x1, P6 ;  /* 0x00000056a9b37211 */ /* 0x000fe200030f0eff */
[----:B------:R0:W5:Y:S01]  /*3150*/  @!P3 LDG.E.U8 R156, desc[UR18][R174.64] ;  /* 0x00000012ae9cb981 */ /* 0x000162000c1e1100 */
[----:B-1----:R-:W-:Y:S02]  /*3160*/  IADD3 R176, P6, R167, R80, RZ ;  /* 0x00000050a7b07210 */ /* 0x002fe40007fde0ff */
[----:B------:R-:W-:Y:S02]  /*3170*/  PRMT R154, RZ, 0x7610, R154 ;  /* 0x00007610ff9a7816 */ /* 0x000fe4000000009a */
[----:B------:R-:W-:-:S02]  /*3180*/  ISETP.GE.AND P3, PT, R146, UR17, PT ;  /* 0x0000001192007c0c */ /* 0x000fc4000bf66270 */
[----:B------:R-:W-:Y:S02]  /*3190*/  LOP3.LUT R146, R98, 0x56, RZ, 0xfc, !PT ;  /* 0x0000005662927812 */ /* 0x000fe400078efcff */
[----:B------:R-:W-:Y:S01]  /*31a0*/  LEA.HI.X.SX32 R177, R167, R86, 0x1, P6 ;  /* 0x00000056a7b17211 */ /* 0x000fe200030f0eff */
[----:B------:R1:W5:Y:S01]  /*31b0*/  @!P5 LDG.E.U8 R154, desc[UR18][R178.64] ;  /* 0x00000012b29ad981 */ /* 0x000362000c1e1100 */
[----:B--2---:R-:W-:Y:S02]  /*31c0*/  IADD3 R172, P6, R165, R80, RZ ;  /* 0x00000050a5ac7210 */ /* 0x004fe40007fde0ff */
[----:B------:R-:W-:Y:S02]  /*31d0*/  PRMT R152, RZ, 0x7610, R152 ;  /* 0x00007610ff987816 */ /* 0x000fe40000000098 */
[----:B------:R-:W-:Y:S02]  /*31e0*/  ISETP.GE.AND P5, PT, R146, UR17, PT ;  /* 0x0000001192007c0c */ /* 0x000fe4000bfa6270 */
[----:B------:R-:W-:-:S02]  /*31f0*/  LOP3.LUT R146, R98, 0x58, RZ, 0xfc, !PT ;  /* 0x0000005862927812 */ /* 0x000fc400078efcff */
[----:B------:R-:W-:Y:S01]  /*3200*/  LEA.HI.X.SX32 R173, R165, R86, 0x1, P6 ;  /* 0x00000056a5ad7211 */ /* 0x000fe200030f0eff */
[----:B------:R2:W5:Y:S01]  /*3210*/  @!P4 LDG.E.U8 R152, desc[UR18][R176.64] ;  /* 0x00000012b098c981 */ /* 0x000562000c1e1100 */
[C---:B0-----:R-:W-:Y:S02]  /*3220*/  IADD3 R174, P6, R163.reuse, R80, RZ ;  /* 0x00000050a3ae7210 */ /* 0x041fe40007fde0ff */
[----:B------:R-:W-:Y:S02]  /*3230*/  PRMT R150, RZ, 0x7610, R150 ;  /* 0x00007610ff967816 */ /* 0x000fe40000000096 */
[----:B------:R-:W-:Y:S02]  /*3240*/  ISETP.GE.AND P4, PT, R146, UR17, PT ;  /* 0x0000001192007c0c */ /* 0x000fe4000bf86270 */
[----:B------:R-:W-:Y:S02]  /*3250*/  LOP3.LUT R146, R98, 0x5a, RZ, 0xfc, !PT ;  /* 0x0000005a62927812 */ /* 0x000fe400078efcff */
[----:B------:R-:W-:Y:S01]  /*3260*/  LEA.HI.X.SX32 R175, R163, R86, 0x1, P6 ;  /* 0x00000056a3af7211 */ /* 0x000fe200030f0eff */
[----:B------:R0:W5:Y:S01]  /*3270*/  @!P0 LDG.E.U8 R150, desc[UR18][R172.64] ;  /* 0x00000012ac968981 */ /* 0x000162000c1e1100 */
[----:B-1----:R-:W-:-:S02]  /*3280*/  IADD3 R178, P6, R161, R80, RZ ;  /* 0x00000050a1b27210 */ /* 0x002fc40007fde0ff */
[----:B------:R-:W-:Y:S02]  /*3290*/  PRMT R221, RZ, 0x7610, R221 ;  /* 0x00007610ffdd7816 */ /* 0x000fe400000000dd */
[----:B------:R-:W-:Y:S02]  /*32a0*/  ISETP.GE.AND P0, PT, R146, UR17, PT ;  /* 0x0000001192007c0c */ /* 0x000fe4000bf06270 */
[----:B------:R-:W-:Y:S02]  /*32b0*/  LOP3.LUT R146, R98, 0x5c, RZ, 0xfc, !PT ;  /* 0x0000005c62927812 */ /* 0x000fe400078efcff */
[----:B------:R-:W-:Y:S01]  /*32c0*/  LEA.HI.X.SX32 R179, R161, R86, 0x1, P6 ;  /* 0x00000056a1b37211 */ /* 0x000fe200030f0eff */
[----:B------:R1:W5:Y:S01]  /*32d0*/  @!P1 LDG.E.U8 R221, desc[UR18][R174.64] ;  /* 0x00000012aedd9981 */ /* 0x000362000c1e1100 */
[----:B--2---:R-:W-:Y:S02]  /*32e0*/  IADD3 R176, P6, R159, R80, RZ ;  /* 0x000000509fb07210 */ /* 0x004fe40007fde0ff */
[----:B------:R-:W-:-:S02]  /*32f0*/  PRMT R219, RZ, 0x7610, R219 ;  /* 0x00007610ffdb7816 */ /* 0x000fc400000000db */
[----:B------:R-:W-:Y:S02]  /*3300*/  ISETP.GE.AND P1, PT, R146, UR17, PT ;  /* 0x0000001192007c0c */ /* 0x000fe4000bf26270 */
[----:B------:R-:W-:Y:S02]  /*3310*/  LOP3.LUT R146, R98, 0x5e, RZ, 0xfc, !PT ;  /* 0x0000005e62927812 */ /* 0x000fe400078efcff */
[----:B------:R-:W-:Y:S01]  /*3320*/  LEA.HI.X.SX32 R177, R159, R86, 0x1, P6 ;  /* 0x000000569fb17211 */ /* 0x000fe200030f0eff */
        /* <DEDUP_REMOVED lines=13> */
[C---:B--2---:R-:W-:Y:S02]  /*3400*/  IADD3 R178, P6, R153.reuse, R80, RZ ;  /* 0x0000005099b27210 */ /* 0x044fe40007fde0ff */
        /* <DEDUP_REMOVED lines=20> */
[----:B------:R-:W-:Y:S02]  /*3550*/  PRMT R148, RZ, 0x7610, R148 ;  /* 0x00007610ff947816 */ /* 0x000fe40000000094 */
[C---:B------:R-:W-:Y:S01]  /*3560*/  LOP3.LUT R146, R98.reuse, 0x6a, RZ, 0xfc, !PT ;  /* 0x0000006a62927812 */ /* 0x040fe200078efcff */
[----:B------:R2:W5:Y:S01]  /*3570*/  @!P2 LDG.E.U8 R207, desc[UR18][R172.64] ;  /* 0x00000012accfa981 */ /* 0x000562000c1e1100 */
[----:B------:R-:W-:Y:S02]  /*3580*/  LEA.HI.X.SX32 R175, R147, R86, 0x1, P6 ;  /* 0x0000005693af7211 */ /* 0x000fe400030f0eff */
[----:B0-----:R-:W-:Y:S02]  /*3590*/  IADD3 R178, P6, R145, R80, RZ ;  /* 0x0000005091b27210 */ /* 0x001fe40007fde0ff */
[----:B-1----:R-:W-:Y:S01]  /*35a0*/  LOP3.LUT R176, R98, 0x6c, RZ, 0xfc, !PT ;  /* 0x0000006c62b07812 */ /* 0x002fe200078efcff */
[----:B------:R0:W5:Y:S01]  /*35b0*/  @!P3 LDG.E.U8 R148, desc[UR18][R174.64] ;  /* 0x00000012ae94b981 */ /* 0x000162000c1e1100 */
[----:B------:R-:W-:-:S02]  /*35c0*/  ISETP.GE.AND P2, PT, R146, UR17, PT ;  /* 0x0000001192007c0c */ /* 0x000fc4000bf46270 */
[----:B------:R-:W-:Y:S02]  /*35d0*/  PRMT R146, RZ, 0x7610, R146 ;  /* 0x00007610ff927816 */ /* 0x000fe40000000092 */
[----:B------:R-:W-:Y:S02]  /*35e0*/  LEA.HI.X.SX32 R179, R145, R86, 0x1, P6 ;  /* 0x0000005691b37211 */ /* 0x000fe400030f0eff */
[----:B------:R-:W-:Y:S02]  /*35f0*/  ISETP.GE.AND P3, PT, R176, UR17, PT ;  /* 0x00000011b0007c0c */ /* 0x000fe4000bf66270 */
[----:B------:R-:W-:Y:S01]  /*3600*/  IADD3 R176, P6, R143, R80, RZ ;  /* 0x000000508fb07210 */ /* 0x000fe20007fde0ff */
[----:B------:R1:W5:Y:S01]  /*3610*/  @!P5 LDG.E.U8 R146, desc[UR18][R178.64] ;  /* 0x00000012b292d981 */ /* 0x000362000c1e1100 */
[----:B--2---:R-:W-:Y:S02]  /*3620*/  LOP3.LUT R172, R98, 0x6e, RZ, 0xfc, !PT ;  /* 0x0000006e62ac7812 */ /* 0x004fe400078efcff */
[----:B------:R-:W-:-:S02]  /*3630*/  PRMT R188, RZ, 0x7610, R188 ;  /* 0x00007610ffbc7816 */ /* 0x000fc400000000bc */
[----:B------:R-:W-:Y:S02]  /*3640*/  LEA.HI.X.SX32 R177, R143, R86, 0x1, P6 ;  /* 0x000000568fb17211 */ /* 0x000fe400030f0eff */
[----:B------:R-:W-:Y:S02]  /*3650*/  ISETP.GE.AND P5, PT, R172, UR17, PT ;  /* 0x00000011ac007c0c */ /* 0x000fe4000bfa6270 */
[C---:B------:R-:W-:Y:S01]  /*3660*/  IADD3 R172, P6, R141.reuse, R80, RZ ;  /* 0x000000508dac7210 */ /* 0x040fe20007fde0ff */
[----:B------:R2:W5:Y:S01]  /*3670*/  @!P4 LDG.E.U8 R188, desc[UR18][R176.64] ;  /* 0x00000012b0bcc981 */ /* 0x000562000c1e1100 */
[----:B0-----:R-:W-:Y:S02]  /*3680*/  LOP3.LUT R174, R98, 0x70, RZ, 0xfc, !PT ;  /* 0x0000007062ae7812 */ /* 0x001fe400078efcff */
[----:B------:R-:W-:Y:S02]  /*3690*/  PRMT R190, RZ, 0x7610, R190 ;  /* 0x00007610ffbe7816 */ /* 0x000fe400000000be */
[----:B------:R-:W-:-:S02]  /*36a0*/  LEA.HI.X.SX32 R173, R141, R86, 0x1, P6 ;  /* 0x000000568dad7211 */ /* 0x000fc400030f0eff */
[----:B------:R-:W-:Y:S02]  /*36b0*/  ISETP.GE.AND P4, PT, R174, UR17, PT ;  /* 0x00000011ae007c0c */ /* 0x000fe4000bf86270 */
[C---:B------:R-:W-:Y:S01]  /*36c0*/  IADD3 R174, P6, R139.reuse, R80, RZ ;  /* 0x000000508bae7210 */ /* 0x040fe20007fde0ff */
[----:B------:R0:W5:Y:S01]  /*36d0*/  @!P0 LDG.E.U8 R190, desc[UR18][R172.64] ;  /* 0x00000012acbe8981 */ /* 0x000162000c1e1100 */
[----:B-1----:R-:W-:Y:S02]  /*36e0*/  LOP3.LUT R178, R98, 0x72, RZ, 0xfc, !PT ;  /* 0x0000007262b27812 */ /* 0x002fe400078efcff */
[----:B------:R-:W-:Y:S02]  /*36f0*/  PRMT R192, RZ, 0x7610, R192 ;  /* 0x00007610ffc07816 */ /* 0x000fe400000000c0 */
[----:B------:R-:W-:Y:S02]  /*3700*/  LEA.HI.X.SX32 R175, R139, R86, 0x1, P6 ;  /* 0x000000568baf7211 */ /* 0x000fe400030f0eff */
[----:B------:R-:W-:-:S02]  /*3710*/  ISETP.GE.AND P0, PT, R178, UR17, PT ;  /* 0x00000011b2007c0c */ /* 0x000fc4000bf06270 */
[C---:B------:R-:W-:Y:S01]  /*3720*/  IADD3 R178, P6, R137.reuse, R80, RZ ;  /* 0x0000005089b27210 */ /* 0x040fe20007fde0ff */
[----:B------:R1:W5:Y:S01]  /*3730*/  @!P1 LDG.E.U8 R192, desc[UR18][R174.64] ;  /* 0x00000012aec09981 */ /* 0x000362000c1e1100 */
[----:B--2---:R-:W-:Y:S02]  /*3740*/  LOP3.LUT R176, R98, 0x74, RZ, 0xfc, !PT ;  /* 0x0000007462b07812 */ /* 0x004fe400078efcff */
[----:B------:R-:W-:Y:S02]  /*3750*/  PRMT R194, RZ, 0x7610, R194 ;  /* 0x00007610ffc27816 */ /* 0x000fe400000000c2 */
[----:B------:R-:W-:Y:S02]  /*3760*/  LEA.HI.X.SX32 R179, R137, R86, 0x1, P6 ;  /* 0x0000005689b37211 */ /* 0x000fe400030f0eff */
[----:B------:R-:W-:Y:S02]  /*3770*/  ISETP.GE.AND P1, PT, R176, UR17, PT ;  /* 0x00000011b0007c0c */ /* 0x000fe4000bf26270 */
[----:B------:R-:W-:Y:S01]  /*3780*/  IADD3 R176, P6, R135, R80, RZ ;  /* 0x0000005087b07210 */ /* 0x000fe20007fde0ff */
[----:B------:R2:W5:Y:S01]  /*3790*/  @!P2 LDG.E.U8 R194, desc[UR18][R178.64] ;  /* 0x00000012b2c2a981 */ /* 0x000562000c1e1100 */
[----:B0-----:R-:W-:-:S02]  /*37a0*/  LOP3.LUT R172, R98, 0x76, RZ, 0xfc, !PT ;  /* 0x0000007662ac7812 */ /* 0x001fc400078efcff */
[----:B------:R-:W-:Y:S02]  /*37b0*/  PRMT R196, RZ, 0x7610, R196 ;  /* 0x00007610ffc47816 */ /* 0x000fe400000000c4 */
[----:B------:R-:W-:Y:S02]  /*37c0*/  LEA.HI.X.SX32 R177, R135, R86, 0x1, P6 ;  /* 0x0000005687b17211 */ /* 0x000fe400030f0eff */
[----:B------:R-:W-:Y:S02]  /*37d0*/  ISETP.GE.AND P2, PT, R172, UR17, PT ;  /* 0x00000011ac007c0c */ /* 0x000fe4000bf46270 */
[----:B------:R-:W-:Y:S01]  /*37e0*/  IADD3 R172, P6, R133, R80, RZ ;  /* 0x0000005085ac7210 */ /* 0x000fe20007fde0ff */
[----:B------:R-:W5:Y:S01]  /*37f0*/  @!P3 LDG.E.U8 R196, desc[UR18][R176.64] ;  /* 0x00000012b0c4b981 */ /* 0x000f62000c1e1100 */
[----:B-1----:R-:W-:Y:S02]  /*3800*/  LOP3.LUT R174, R98, 0x78, RZ, 0xfc, !PT ;  /* 0x0000007862ae7812 */ /* 0x002fe400078efcff */
[----:B------:R-:W-:-:S02]  /*3810*/  PRMT R198, RZ, 0x7610, R198 ;  /* 0x00007610ffc67816 */ /* 0x000fc400000000c6 */
[----:B------:R-:W-:Y:S02]  /*3820*/  LEA.HI.X.SX32 R173, R133, R86, 0x1, P6 ;  /* 0x0000005685ad7211 */ /* 0x000fe400030f0eff */
[----:B------:R-:W-:Y:S02]  /*3830*/  ISETP.GE.AND P3, PT, R174, UR17, PT ;  /* 0x00000011ae007c0c */ /* 0x000fe4000bf66270 */
[C---:B------:R-:W-:Y:S01]  /*3840*/  IADD3 R174, P6, R131.reuse, R80, RZ ;  /* 0x0000005083ae7210 */ /* 0x040fe20007fde0ff */
[----:B------:R0:W5:Y:S01]  /*3850*/  @!P5 LDG.E.U8 R198, desc[UR18][R172.64] ;  /* 0x00000012acc6d981 */ /* 0x000162000c1e1100 */
[----:B--2---:R-:W-:Y:S02]  /*3860*/  LOP3.LUT R178, R98, 0x7a, RZ, 0xfc, !PT ;  /* 0x0000007a62b27812 */ /* 0x004fe400078efcff */
[----:B------:R-:W-:Y:S02]  /*3870*/  PRMT R223, RZ, 0x7610, R223 ;  /* 0x00007610ffdf7816 */ /* 0x000fe400000000df */
[----:B------:R-:W-:-:S02]  /*3880*/  LEA.HI.X.SX32 R175, R131, R86, 0x1, P6 ;  /* 0x0000005683af7211 */ /* 0x000fc400030f0eff */
[----:B------:R-:W-:Y:S02]  /*3890*/  ISETP.GE.AND P5, PT, R178, UR17, PT ;  /* 0x00000011b2007c0c */ /* 0x000fe4000bfa6270 */
[----:B------:R-:W-:Y:S01]  /*38a0*/  LOP3.LUT R178, R98, 0x7c, RZ, 0xfc, !PT ;  /* 0x0000007c62b27812 */ /* 0x000fe200078efcff */
[----:B------:R1:W2:Y:S01]  /*38b0*/  @!P4 LDG.E.U8 R223, desc[UR18][R174.64] ;  /* 0x00000012aedfc981 */ /* 0x0002a2000c1e1100 */
[C---:B------:R-:W-:Y:S02]  /*38c0*/  IADD3 R180, P6, R129.reuse, R80, RZ ;  /* 0x0000005081b47210 */ /* 0x040fe40007fde0ff */
[----:B------:R-:W-:Y:S02]  /*38d0*/  ISETP.GE.AND P4, PT, R178, UR17, PT ;  /* 0x00000011b2007c0c */ /* 0x000fe4000bf86270 */
[----:B------:R-:W-:Y:S02]  /*38e0*/  LEA.HI.X.SX32 R181, R129, R86, 0x1, P6 ;  /* 0x0000005681b57211 */ /* 0x000fe400030f0eff */
[----:B------:R-:W-:-:S02]  /*38f0*/  IADD3 R178, P6, R127, R80, RZ ;  /* 0x000000507fb27210 */ /* 0x000fc40007fde0ff */
[----:B------:R-:W-:Y:S02]  /*3900*/  PRMT R225, RZ, 0x7610, R225 ;  /* 0x00007610ffe17816 */ /* 0x000fe400000000e1 */
[----:B------:R-:W-:Y:S02]  /*3910*/  PRMT R227, RZ, 0x7610, R227 ;  /* 0x00007610ffe37816 */ /* 0x000fe400000000e3 */
[----:B------:R-:W-:Y:S02]  /*3920*/  LEA.HI.X.SX32 R179, R127, R86, 0x1, P6 ;  /* 0x000000567fb37211 */ /* 0x000fe400030f0eff */
[----:B0-----:R-:W-:Y:S01]  /*3930*/  LOP3.LUT R172, R98, 0x7e, RZ, 0xfc, !PT ;  /* 0x0000007e62ac7812 */ /* 0x001fe200078efcff */
[----:B------:R0:W2:Y:S03]  /*3940*/  @!P0 LDG.E.U8 R225, desc[UR18][R180.64] ;  /* 0x00000012b4e18981 */ /* 0x0000a6000c1e1100 */
[----:B------:R-:W-:Y:S01]  /*3950*/  ISETP.GE.AND P0, PT, R172, UR17, PT ;  /* 0x00000011ac007c0c */ /* 0x000fe2000bf06270 */
[----:B------:R3:W2:Y:S01]  /*3960*/  @!P1 LDG.E.U8 R227, desc[UR18][R178.64] ;  /* 0x00000012b2e39981 */ /* 0x0006a2000c1e1100 */
[----:B------:R-:W-:-:S02]  /*3970*/  IADD3 R172, P6, R125, R80, RZ ;  /* 0x000000507dac7210 */ /* 0x000fc40007fde0ff */
[----:B-1----:R-:W-:Y:S02]  /*3980*/  IADD3 R174, P1, R123, R80, RZ ;  /* 0x000000507bae7210 */ /* 0x002fe40007f3e0ff */
[----:B------:R-:W-:Y:S02]  /*3990*/  PRMT R233, RZ, 0x7610, R233 ;  /* 0x00007610ffe97816 */ /* 0x000fe400000000e9 */
[----:B------:R-:W-:Y:S02]  /*39a0*/  PRMT R229, RZ, 0x7610, R229 ;  /* 0x00007610ffe57816 */ /* 0x000fe400000000e5 */
[-C--:B------:R-:W-:Y:S02]  /*39b0*/  LEA.HI.X.SX32 R173, R125, R86.reuse, 0x1, P6 ;  /* 0x000000567dad7211 */ /* 0x080fe400030f0eff */
[----:B------:R-:W-:Y:S02]  /*39c0*/  LEA.HI.X.SX32 R175, R123, R86, 0x1, P1 ;  /* 0x000000567baf7211 */ /* 0x000fe400008f0eff */
[-C--:B------:R-:W-:Y:S01]  /*39d0*/  IADD3 R176, P6, R121, R80.reuse, RZ ;  /* 0x0000005079b07210 */ /* 0x080fe20007fde0ff */
[----:B------:R1:W2:Y:S01]  /*39e0*/  @!P2 LDG.E.U8 R233, desc[UR18][R172.64] ;  /* 0x00000012ace9a981 */ /* 0x0002a2000c1e1100 */
[----:B------:R-:W-:-:S03]  /*39f0*/  IADD3 R182, P2, R117, R80, RZ ;  /* 0x0000005075b67210 */ /* 0x000fc60007f5e0ff */
[----:B------:R4:W2:Y:S01]  /*3a00*/  @!P3 LDG.E.U8 R229, desc[UR18][R174.64] ;  /* 0x00000012aee5b981 */ /* 0x0008a2000c1e1100 */
[----:B0-----:R-:W-:Y:S02]  /*3a10*/  IADD3 R180, P3, R119, R80, RZ ;  /* 0x0000005077b47210 */ /* 0x001fe40007f7e0ff */
[----:B------:R-:W-:Y:S02]  /*3a20*/  PRMT R231, RZ, 0x7610, R231 ;  /* 0x00007610ffe77816 */ /* 0x000fe400000000e7 */
[----:B------:R-:W-:Y:S02]  /*3a30*/  PRMT R239, RZ, 0x7610, R239 ;  /* 0x00007610ffef7816 */ /* 0x000fe400000000ef */
[----:B------:R-:W-:Y:S02]  /*3a40*/  PRMT R237, RZ, 0x7610, R237 ;  /* 0x00007610ffed7816 */ /* 0x000fe400000000ed */
[-C--:B------:R-:W-:Y:S02]  /*3a50*/  LEA.HI.X.SX32 R177, R121, R86.reuse, 0x1, P6 ;  /* 0x0000005679b17211 */ /* 0x080fe400030f0eff */
[----:B------:R-:W-:-:S02]  /*3a60*/  LEA.HI.X.SX32 R181, R119, R86, 0x1, P3 ;  /* 0x0000005677b57211 */ /* 0x000fc400018f0eff */
[----:B------:R-:W-:Y:S01]  /*3a70*/  LEA.HI.X.SX32 R183, R117, R86, 0x1, P2 ;  /* 0x0000005675b77211 */ /* 0x000fe200010f0eff */
[----:B------:R0:W2:Y:S04]  /*3a80*/  @!P5 LDG.E.U8 R231, desc[UR18][R176.64] ;  /* 0x00000012b0e7d981 */ /* 0x0000a8000c1e1100 */
[----:B------:R0:W2:Y:S04]  /*3a90*/  @!P4 LDG.E.U8 R239, desc[UR18][R180.64] ;  /* 0x00000012b4efc981 */ /* 0x0000a8000c1e1100 */
[----:B------:R0:W2:Y:S01]  /*3aa0*/  @!P0 LDG.E.U8 R237, desc[UR18][R182.64] ;  /* 0x00000012b6ed8981 */ /* 0x0000a2000c1e1100 */
[----:B------:R-:W-:-:S02]  /*3ab0*/  LOP3.LUT R200, R0, 0x7f, RZ, 0xc0, !PT ;  /* 0x0000007f00c87812 */ /* 0x000fc400078ec0ff */
[----:B---3--:R-:W-:Y:S02]  /*3ac0*/  IADD3 R178, P3, R88, R61, RZ ;  /* 0x0000003d58b27210 */ /* 0x008fe40007f7e0ff */
[----:B------:R-:W-:Y:S02]  /*3ad0*/  ISETP.GE.AND P1, PT, R200, UR17, PT ;  /* 0x00000011c8007c0c */ /* 0x000fe4000bf26270 */
[----:B------:R-:W-:Y:S02]  /*3ae0*/  SHF.R.S32.HI R235, RZ, 0x1f, R88 ;  /* 0x0000001fffeb7819 */ /* 0x000fe40000011458 */
[----:B------:R-:W-:Y:S02]  /*3af0*/  PRMT R204, RZ, 0x7610, R204 ;  /* 0x00007610ffcc7816 */ /* 0x000fe400000000cc */
[C---:B-1----:R-:W-:Y:S01]  /*3b00*/  IADD3 R172, P0, R88.reuse, R63, RZ ;  /* 0x0000003f58ac7210 */ /* 0x042fe20007f1e0ff */
[----:B------:R-:W-:Y:S01]  /*3b10*/  IMAD.X R179, R235, 0x1, R76, P3 ;  /* 0x00000001ebb37824 */ /* 0x000fe200018e064c */
[----:B------:R-:W-:Y:S01]  /*3b20*/  BAR.SYNC.DEFER_BLOCKING 0x0 ;  /* 0x0000000000007b1d */ /* 0x000fe20000010000 */
[----:B----4-:R-:W-:-:S02]  /*3b30*/  IADD3 R174, P2, R88, R65, RZ ;  /* 0x0000004158ae7210 */ /* 0x010fc40007f5e0ff */
[C---:B0-----:R-:W-:Y:S01]  /*3b40*/  IADD3 R176, P3, R88.reuse, R67, RZ ;  /* 0x0000004358b07210 */ /* 0x041fe20007f7e0ff */
[C---:B------:R-:W-:Y:S01]  /*3b50*/  IMAD.X R173, R235.reuse, 0x1, R78, P0 ;  /* 0x00000001ebad7824 */ /* 0x040fe200000e064e */
[----:B------:R-:W-:Y:S01]  /*3b60*/  PRMT R202, RZ, 0x7610, R202 ;  /* 0x00007610ffca7816 */ /* 0x000fe200000000ca */
[C---:B------:R-:W-:Y:S01]  /*3b70*/  IMAD.X R175, R235.reuse, 0x1, R79, P2 ;  /* 0x00000001ebaf7824 */ /* 0x040fe200010e064f */
[----:B------:R-:W-:Y:S01]  /*3b80*/  PRMT R206, RZ, 0x7610, R206 ;  /* 0x00007610ffce7816 */ /* 0x000fe200000000ce */
[----:B------:R-:W-:Y:S01]  /*3b90*/  IMAD.X R177, R235, 0x1, R53, P3 ;  /* 0x00000001ebb17824 */ /* 0x000fe200018e0635 */
[----:B------:R-:W-:Y:S02]  /*3ba0*/  PRMT R208, RZ, 0x7610, R208 ;  /* 0x00007610ffd07816 */ /* 0x000fe400000000d0 */
[C---:B------:R-:W-:Y:S02]  /*3bb0*/  IADD3 R180, P2, R88.reuse, R73, RZ ;  /* 0x0000004958b47210 */ /* 0x040fe40007f5e0ff */
[----:B------:R-:W-:-:S02]  /*3bc0*/  IADD3 R182, P3, R88, R75, RZ ;  /* 0x0000004b58b67210 */ /* 0x000fc40007f7e0ff */
[----:B------:R-:W-:Y:S01]  /*3bd0*/  PRMT R212, RZ, 0x7610, R212 ;  /* 0x00007610ffd47816 */ /* 0x000fe200000000d4 */
[C---:B------:R-:W-:Y:S01]  /*3be0*/  IMAD.X R181, R235.reuse, 0x1, R83, P2 ;  /* 0x00000001ebb57824 */ /* 0x040fe200010e0653 */
[----:B------:R-:W-:Y:S01]  /*3bf0*/  PRMT R210, RZ, 0x7610, R210 ;  /* 0x00007610ffd27816 */ /* 0x000fe200000000d2 */
[----:B------:R-:W-:Y:S01]  /*3c00*/  IMAD.X R183, R235, 0x1, R84, P3 ;  /* 0x00000001ebb77824 */ /* 0x000fe200018e0654 */
[----:B------:R0:W3:Y:S01]  /*3c10*/  @!P1 LDG.E.U8 R204, desc[UR18][R178.64] ;  /* 0x00000012b2cc9981 */ /* 0x0000e2000c1e1100 */
[----:B------:R-:W-:-:S03]  /*3c20*/  PRMT R214, RZ, 0x7610, R214 ;  /* 0x00007610ffd67816 */ /* 0x000fc600000000d6 */
[----:B------:R1:W4:Y:S04]  /*3c30*/  @!P1 LDG.E.U8 R202, desc[UR18][R172.64] ;  /* 0x00000012acca9981 */ /* 0x000328000c1e1100 */
[----:B------:R1:W4:Y:S01]  /*3c40*/  @!P1 LDG.E.U8 R206, desc[UR18][R174.64] ;  /* 0x00000012aece9981 */ /* 0x000322000c1e1100 */
[----:B0-----:R-:W-:-:S03]  /*3c50*/  IADD3 R178, P0, R88, R69, RZ ;  /* 0x0000004558b27210 */ /* 0x001fc60007f1e0ff */
[----:B------:R0:W4:Y:S01]  /*3c60*/  @!P1 LDG.E.U8 R208, desc[UR18][R176.64] ;  /* 0x00000012b0d09981 */ /* 0x000122000c1e1100 */
[C---:B-1----:R-:W-:Y:S01]  /*3c70*/  IADD3 R172, P3, R88.reuse, R77, RZ ;  /* 0x0000004d58ac7210 */ /* 0x042fe20007f7e0ff */
[C---:B------:R-:W-:Y:S02]  /*3c80*/  IMAD.X R179, R235.reuse, 0x1, R81, P0 ;  /* 0x00000001ebb37824 */ /* 0x040fe400000e0651 */
[----:B------:R-:W4:Y:S01]  /*3c90*/  @!P1 LDG.E.U8 R210, desc[UR18][R180.64] ;  /* 0x00000012b4d29981 */ /* 0x000f22000c1e1100 */
[C---:B------:R-:W-:Y:S01]  /*3ca0*/  IADD3 R174, P2, R88.reuse, R60, RZ ;  /* 0x0000003c58ae7210 */ /* 0x040fe20007f5e0ff */
[C---:B------:R-:W-:Y:S02]  /*3cb0*/  IMAD.X R173, R235.reuse, 0x1, R85, P3 ;  /* 0x00000001ebad7824 */ /* 0x040fe400018e0655 */
[----:B------:R1:W4:Y:S01]  /*3cc0*/  @!P1 LDG.E.U8 R212, desc[UR18][R178.64] ;  /* 0x00000012b2d49981 */ /* 0x000322000c1e1100 */
[----:B0-----:R-:W-:Y:S01]  /*3cd0*/  IADD3 R176, P0, R88, R59, RZ ;  /* 0x0000003b58b07210 */ /* 0x001fe20007f1e0ff */
[----:B------:R-:W-:-:S02]  /*3ce0*/  IMAD.X R175, R235, 0x1, R74, P2 ;  /* 0x00000001ebaf7824 */ /* 0x000fc400010e064a */
[----:B------:R0:W4:Y:S01]  /*3cf0*/  @!P1 LDG.E.U8 R214, desc[UR18][R182.64] ;  /* 0x00000012b6d69981 */ /* 0x000122000c1e1100 */
[----:B------:R-:W-:Y:S02]  /*3d00*/  PRMT R220, RZ, 0x7610, R220 ;  /* 0x00007610ffdc7816 */ /* 0x000fe400000000dc */
[----:B------:R-:W-:Y:S01]  /*3d10*/  PRMT R218, RZ, 0x7610, R218 ;  /* 0x00007610ffda7816 */ /* 0x000fe200000000da */
[C---:B------:R-:W-:Y:S01]  /*3d20*/  IMAD.X R177, R235.reuse, 0x1, R72, P0 ;  /* 0x00000001ebb17824 */ /* 0x040fe200000e0648 */
[----:B------:R-:W-:Y:S02]  /*3d30*/  PRMT R216, RZ, 0x7610, R216 ;  /* 0x00007610ffd87816 */ /* 0x000fe400000000d8 */
[C---:B-1----:R-:W-:Y:S01]  /*3d40*/  IADD3 R178, P0, R88.reuse, R57, RZ ;  /* 0x0000003958b27210 */ /* 0x042fe20007f1e0ff */
[----:B------:R1:W4:Y:S01]  /*3d50*/  @!P1 LDG.E.U8 R220, desc[UR18][R172.64] ;  /* 0x00000012acdc9981 */ /* 0x000322000c1e1100 */
[C---:B------:R-:W-:Y:S02]  /*3d60*/  IADD3 R180, P3, R88.reuse, R56, RZ ;  /* 0x0000003858b47210 */ /* 0x040fe40007f7e0ff */
[----:B0-----:R-:W-:Y:S01]  /*3d70*/  IADD3 R182, P2, R88, R55, RZ ;  /* 0x0000003758b67210 */ /* 0x001fe20007f5e0ff */
[----:B------:R0:W4:Y:S01]  /*3d80*/  @!P1 LDG.E.U8 R218, desc[UR18][R174.64] ;  /* 0x00000012aeda9981 */ /* 0x000122000c1e1100 */
[----:B------:R-:W-:-:S02]  /*3d90*/  IMAD.X R179, R235, 0x1, R68, P0 ;  /* 0x00000001ebb37824 */ /* 0x000fc400000e0644 */
[C---:B------:R-:W-:Y:S01]  /*3da0*/  IMAD.X R181, R235.reuse, 0x1, R66, P3 ;  /* 0x00000001ebb57824 */ /* 0x040fe200018e0642 */
[----:B------:R0:W4:Y:S01]  /*3db0*/  @!P1 LDG.E.U8 R216, desc[UR18][R176.64] ;  /* 0x00000012b0d89981 */ /* 0x000122000c1e1100 */
[----:B------:R-:W-:Y:S01]  /*3dc0*/  IMAD.X R183, R235, 0x1, R64, P2 ;  /* 0x00000001ebb77824 */ /* 0x000fe200010e0640 */
[C---:B-1----:R-:W-:Y:S02]  /*3dd0*/  IADD3 R172, P2, R88.reuse, R71, RZ ;  /* 0x0000004758ac7210 */ /* 0x042fe40007f5e0ff */
[----:B------:R-:W-:Y:S02]  /*3de0*/  PRMT R226, RZ, 0x7610, R226 ;  /* 0x00007610ffe27816 */ /* 0x000fe400000000e2 */
[C---:B0-----:R-:W-:Y:S02]  /*3df0*/  IADD3 R174, P0, R88.reuse, R58, RZ ;  /* 0x0000003a58ae7210 */ /* 0x041fe40007f1e0ff */
[----:B------:R-:W-:Y:S02]  /*3e00*/  PRMT R224, RZ, 0x7610, R224 ;  /* 0x00007610ffe07816 */ /* 0x000fe400000000e0 */
[----:B------:R-:W-:-:S02]  /*3e10*/  IADD3 R176, P3, R88, R40, RZ ;  /* 0x0000002858b07210 */ /* 0x000fc40007f7e0ff */
[----:B------:R-:W-:Y:S01]  /*3e20*/  PRMT R222, RZ, 0x7610, R222 ;  /* 0x00007610ffde7816 */ /* 0x000fe200000000de */
[C---:B------:R-:W-:Y:S01]  /*3e30*/  IMAD.X R173, R235.reuse, 0x1, R82, P2 ;  /* 0x00000001ebad7824 */ /* 0x040fe200010e0652 */
[----:B------:R-:W-:Y:S01]  /*3e40*/  PRMT R228, RZ, 0x7610, R228 ;  /* 0x00007610ffe47816 */ /* 0x000fe200000000e4 */
[C---:B------:R-:W-:Y:S01]  /*3e50*/  IMAD.X R175, R235.reuse, 0x1, R70, P0 ;  /* 0x00000001ebaf7824 */ /* 0x040fe200000e0646 */
[----:B------:R-:W-:Y:S01]  /*3e60*/  PRMT R230, RZ, 0x7610, R230 ;  /* 0x00007610ffe67816 */ /* 0x000fe200000000e6 */
[----:B------:R-:W-:Y:S01]  /*3e70*/  IMAD.X R177, R235, 0x1, R62, P3 ;  /* 0x00000001ebb17824 */ /* 0x000fe200018e063e */
[----:B------:R-:W-:Y:S01]  /*3e80*/  PRMT R232, RZ, 0x7610, R232 ;  /* 0x00007610ffe87816 */ /* 0x000fe200000000e8 */
[----:B------:R0:W4:Y:S04]  /*3e90*/  @!P1 LDG.E.U8 R226, desc[UR18][R178.64] ;  /* 0x00000012b2e29981 */ /* 0x000128000c1e1100 */
[----:B------:R1:W4:Y:S04]  /*3ea0*/  @!P1 LDG.E.U8 R224, desc[UR18][R180.64] ;  /* 0x00000012b4e09981 */ /* 0x000328000c1e1100 */
[----:B------:R-:W4:Y:S04]  /*3eb0*/  @!P1 LDG.E.U8 R222, desc[UR18][R182.64] ;  /* 0x00000012b6de9981 */ /* 0x000f28000c1e1100 */
[----:B------:R1:W4:Y:S04]  /*3ec0*/  @!P1 LDG.E.U8 R228, desc[UR18][R172.64] ;  /* 0x00000012ace49981 */ /* 0x000328000c1e1100 */
[----:B------:R1:W4:Y:S04]  /*3ed0*/  @!P1 LDG.E.U8 R230, desc[UR18][R174.64] ;  /* 0x00000012aee69981 */ /* 0x000328000c1e1100 */
[----:B------:R5:W4:Y:S01]  /*3ee0*/  @!P1 LDG.E.U8 R232, desc[UR18][R176.64] ;  /* 0x00000012b0e89981 */ /* 0x000b22000c1e1100 */
[C---:B0-----:R-:W-:Y:S01]  /*3ef0*/  IMAD.SHL.U32 R179, R0.reuse, 0x10, RZ ;  /* 0x0000001000b37824 */ /* 0x041fe200078e00ff */
[C---:B------:R-:W-:Y:S01]  /*3f00*/  LOP3.LUT R178, R0.reuse, 0x7f, RZ, 0xc0, !PT ;  /* 0x0000007f00b27812 */ /* 0x040fe200078ec0ff */
[----:B-1----:R-:W-:-:S03]  /*3f10*/  IMAD.SHL.U32 R180, R0, 0x10, RZ ;  /* 0x0000001000b47824 */ /* 0x002fc600078e00ff */
[----:B------:R-:W-:Y:S02]  /*3f20*/  LOP3.LUT R179, R179, 0x70, RZ, 0xc0, !PT ;  /* 0x00000070b3b37812 */ /* 0x000fe400078ec0ff */
[----:B------:R-:W-:-:S03]  /*3f30*/  LOP3.LUT R181, R180, 0x70, RZ, 0xc0, !PT ;  /* 0x00000070b4b57812 */ /* 0x000fc600078ec0ff */
[----:B------:R-:W-:Y:S01]  /*3f40*/  IMAD R179, R178, 0x80, R179 ;  /* 0x00000080b2b37824 */ /* 0x000fe200078e02b3 */
[----:B------:R-:W-:Y:S01]  /*3f50*/  SHF.R.U32.HI R178, RZ, 0x7, R0 ;  /* 0x00000007ffb27819 */ /* 0x000fe20000011600 */
[----:B------:R-:W-:-:S03]  /*3f60*/  IMAD R181, R200, 0x80, R181 ;  /* 0x00000080c8b57824 */ /* 0x000fc600078e02b5 */
[----:B------:R-:W-:Y:S02]  /*3f70*/  LOP3.LUT R179, R179, R98, RZ, 0xfc, !PT ;  /* 0x00000062b3b37212 */ /* 0x000fe400078efcff */
[----:B------:R-:W-:-:S04]  /*3f80*/  SGXT.U32 R98, R178, 0x1 ;  /* 0x00000001b262781a */ /* 0x000fc80000000000 */
[----:B------:R-:W-:Y:S02]  /*3f90*/  LOP3.LUT R98, R181, R98, RZ, 0xfc, !PT ;  /* 0x00000062b5627212 */ /* 0x000fe400078efcff */
[----:B------:R-:W-:Y:S02]  /*3fa0*/  LOP3.LUT P0, RZ, R0, 0x80, RZ, 0xc0, !PT ;  /* 0x0000008000ff7812 */ /* 0x000fe4000780c0ff */
[C---:B------:R-:W-:Y:S01]  /*3fb0*/  LOP3.LUT R173, R98.reuse, 0x10, RZ, 0x3c, !PT ;  /* 0x0000001062ad7812 */ /* 0x040fe200078e3cff */
[----:B------:R-:W-:Y:S01]  /*3fc0*/  STS.U8 [R179+UR16], R132 ;  /* 0x00000084b3007988 */ /* 0x000fe20008000010 */
[----:B------:R-:W-:-:S03]  /*3fd0*/  LOP3.LUT R175, R98, 0x20, RZ, 0x3c, !PT ;  /* 0x0000002062af7812 */ /* 0x000fc600078e3cff */
[----:B------:R-:W-:Y:S04]  /*3fe0*/  STS.U8 [R179+UR16+0x2], R94 ;  /* 0x0000025eb3007988 */ /* 0x000fe80008000010 */
[----:B------:R-:W-:Y:S04]  /*3ff0*/  STS.U8 [R179+UR16+0x4], R110 ;  /* 0x0000046eb3007988 */ /* 0x000fe80008000010 */
[----:B-----5:R-:W-:Y:S04]  /*4000*/  STS.U8 [R179+UR16+0x6], R118 ;  /* 0x00000676b3007988 */ /* 0x020fe80008000010 */
[----:B------:R-:W-:Y:S04]  /*4010*/  STS.U8 [R179+UR16+0x8], R96 ;  /* 0x00000860b3007988 */ /* 0x000fe80008000010 */
[----:B------:R-:W-:Y:S04]  /*4020*/  STS.U8 [R179+UR16+0xa], R100 ;  /* 0x00000a64b3007988 */ /* 0x000fe80008000010 */
[----:B------:R-:W-:Y:S04]  /*4030*/  STS.U8 [R179+UR16+0xc], R114 ;  /* 0x00000c72b3007988 */ /* 0x000fe80008000010 */
[----:B------:R-:W-:Y:S01]  /*4040*/  STS.U8 [R179+UR16+0xe], R104 ;  /* 0x00000e68b3007988 */ /* 0x000fe20008000010 */
[----:B------:R-:W-:-:S03]  /*4050*/  LOP3.LUT R177, R98, 0x30, RZ, 0x3c, !PT ;  /* 0x0000003062b17812 */ /* 0x000fc600078e3cff */
[----:B------:R-:W-:Y:S04]  /*4060*/  STS.U8 [R173+UR16], R108 ;  /* 0x0000006cad007988 */ /* 0x000fe80008000010 */
[----:B------:R-:W-:Y:S04]  /*4070*/  STS.U8 [R173+UR16+0x2], R112 ;  /* 0x00000270ad007988 */ /* 0x000fe80008000010 */
[----:B------:R-:W-:Y:S04]  /*4080*/  STS.U8 [R173+UR16+0x4], R116 ;  /* 0x00000474ad007988 */ /* 0x000fe80008000010 */
[----:B------:R-:W-:Y:S04]  /*4090*/  STS.U8 [R173+UR16+0x6], R92 ;  /* 0x0000065cad007988 */ /* 0x000fe80008000010 */
[----:B------:R-:W-:Y:S04]  /*40a0*/  STS.U8 [R173+UR16+0x8], R134 ;  /* 0x00000886ad007988 */ /* 0x000fe80008000010 */
[----:B------:R-:W-:Y:S04]  /*40b0*/  STS.U8 [R173+UR16+0xa], R102 ;  /* 0x00000a66ad007988 */ /* 0x000fe80008000010 */
[----:B------:R-:W-:Y:S04]  /*40c0*/  STS.U8 [R173+UR16+0xc], R122 ;  /* 0x00000c7aad007988 */ /* 0x000fe80008000010 */
[----:B------:R0:W-:Y:S04]  /*40d0*/  STS.U8 [R173+UR16+0xe], R90 ;  /* 0x00000e5aad007988 */ /* 0x0001e80008000010 */
[----:B------:R-:W-:Y:S01]  /*40e0*/  STS.U8 [R175+UR16], R126 ;  /* 0x0000007eaf007988 */ /* 0x000fe20008000010 */
[----:B0-----:R-:W-:-:S03]  /*40f0*/  SEL R173, RZ, 0x90, !P0 ;  /* 0x00000090ffad7807 */ /* 0x001fc60004000000 */
[----:B------:R-:W-:Y:S01]  /*4100*/  STS.U8 [R175+UR16+0x2], R124 ;  /* 0x0000027caf007988 */ /* 0x000fe20008000010 */
[----:B------:R-:W-:-:S03]  /*4110*/  LOP3.LUT R173, R173, 0x7f, R0, 0x78, !PT ;  /* 0x0000007fadad7812 */ /* 0x000fc600078e7800 */
[----:B------:R-:W-:Y:S04]  /*4120*/  STS.U8 [R175+UR16+0x4], R120 ;  /* 0x00000478af007988 */ /* 0x000fe80008000010 */
[----:B------:R-:W-:Y:S04]  /*4130*/  STS.U8 [R175+UR16+0x6], R106 ;  /* 0x0000066aaf007988 */ /* 0x000fe80008000010 */
[----:B------:R-:W-:Y:S04]  /*4140*/  STS.U8 [R175+UR16+0x8], R168 ;  /* 0x000008a8af007988 */ /* 0x000fe80008000010 */
[----:B------:R-:W-:Y:S04]  /*4150*/  STS.U8 [R175+UR16+0xa], R130 ;  /* 0x00000a82af007988 */ /* 0x000fe80008000010 */
[----:B------:R-:W-:Y:S04]  /*4160*/  STS.U8 [R175+UR16+0xc], R128 ;  /* 0x00000c80af007988 */ /* 0x000fe80008000010 */
[----:B------:R0:W-:Y:S01]  /*4170*/  STS.U8 [R175+UR16+0xe], R136 ;  /* 0x00000e88af007988 */ /* 0x0001e20008000010 */
[----:B------:R-:W-:-:S03]  /*4180*/  LOP3.LUT R179, R173, 0x60, RZ, 0x3c, !PT ;  /* 0x00000060adb37812 */ /* 0x000fc600078e3cff */
[----:B------:R-:W-:Y:S04]  /*4190*/  STS.U8 [R177+UR16], R138 ;  /* 0x0000008ab1007988 */ /* 0x000fe80008000010 */
[----:B------:R-:W-:Y:S01]  /*41a0*/  STS.U8 [R177+UR16+0x2], R140 ;  /* 0x0000028cb1007988 */ /* 0x000fe20008000010 */
[----:B0-----:R-:W-:-:S03]  /*41b0*/  LOP3.LUT R175, R173, 0x20, RZ, 0x3c, !PT ;  /* 0x00000020adaf7812 */ /* 0x001fc600078e3cff */
[----:B------:R-:W-:Y:S04]  /*41c0*/  STS.U8 [R177+UR16+0x4], R142 ;  /* 0x0000048eb1007988 */ /* 0x000fe80008000010 */
[----:B------:R-:W-:Y:S04]  /*41d0*/  STS.U8 [R177+UR16+0x6], R144 ;  /* 0x00000690b1007988 */ /* 0x000fe80008000010 */
[----:B------:R-:W-:Y:S04]  /*41e0*/  STS.U8 [R177+UR16+0x8], R186 ;  /* 0x000008bab1007988 */ /* 0x000fe80008000010 */
[----:B------:R-:W-:Y:S04]  /*41f0*/  STS.U8 [R177+UR16+0xa], R184 ;  /* 0x00000ab8b1007988 */ /* 0x000fe80008000010 */
[----:B------:R-:W-:Y:S04]  /*4200*/  STS.U8 [R177+UR16+0xc], R170 ;  /* 0x00000caab1007988 */ /* 0x000fe80008000010 */
[----:B------:R0:W-:Y:S04]  /*4210*/  STS.U8 [R177+UR16+0xe], R166 ;  /* 0x00000ea6b1007988 */ /* 0x0001e80008000010 */
[----:B------:R1:W-:Y:S04]  /*4220*/  STS.U8 [R23+UR16], R164 ;  /* 0x000000a417007988 */ /* 0x0003e80008000010 */
[----:B------:R1:W-:Y:S01]  /*4230*/  STS.U8 [R23+UR16+0x2], R162 ;  /* 0x000002a217007988 */ /* 0x0003e20008000010 */
[----:B0-----:R-:W-:-:S03]  /*4240*/  LOP3.LUT R177, R173, 0x40, RZ, 0x3c, !PT ;  /* 0x00000040adb17812 */ /* 0x001fc600078e3cff */
[----:B------:R1:W-:Y:S04]  /*4250*/  STS.U8 [R23+UR16+0x4], R160 ;  /* 0x000004a017007988 */ /* 0x0003e80008000010 */
[----:B------:R1:W-:Y:S04]  /*4260*/  STS.U8 [R23+UR16+0x6], R158 ;  /* 0x0000069e17007988 */ /* 0x0003e80008000010 */
[----:B------:R1:W-:Y:S04]  /*4270*/  STS.U8 [R23+UR16+0x8], R156 ;  /* 0x0000089c17007988 */ /* 0x0003e80008000010 */
[----:B------:R1:W-:Y:S04]  /*4280*/  STS.U8 [R23+UR16+0xa], R154 ;  /* 0x00000a9a17007988 */ /* 0x0003e80008000010 */
[----:B------:R1:W-:Y:S04]  /*4290*/  STS.U8 [R23+UR16+0xc], R152 ;  /* 0x00000c9817007988 */ /* 0x0003e80008000010 */
[----:B------:R1:W-:Y:S04]  /*42a0*/  STS.U8 [R23+UR16+0xe], R150 ;  /* 0x00000e9617007988 */ /* 0x0003e80008000010 */
[----:B------:R1:W-:Y:S04]  /*42b0*/  STS.U8 [R22+UR16], R221 ;  /* 0x000000dd16007988 */ /* 0x0003e80008000010 */
[----:B------:R1:W-:Y:S04]  /*42c0*/  STS.U8 [R22+UR16+0x2], R219 ;  /* 0x000002db16007988 */ /* 0x0003e80008000010 */
        /* <DEDUP_REMOVED lines=14> */
[----:B--2---:R1:W-:Y:S04]  /*43b0*/  STS.U8 [R20+UR16], R223 ;  /* 0x000000df14007988 */ /* 0x0043e80008000010 */
[----:B------:R1:W-:Y:S04]  /*43c0*/  STS.U8 [R20+UR16+0x2], R225 ;  /* 0x000002e114007988 */ /* 0x0003e80008000010 */
[----:B------:R1:W-:Y:S04]  /*43d0*/  STS.U8 [R20+UR16+0x4], R227 ;  /* 0x000004e314007988 */ /* 0x0003e80008000010 */
[----:B------:R1:W-:Y:S04]  /*43e0*/  STS.U8 [R20+UR16+0x6], R233 ;  /* 0x000006e914007988 */ /* 0x0003e80008000010 */
[----:B------:R1:W-:Y:S04]  /*43f0*/  STS.U8 [R20+UR16+0x8], R229 ;  /* 0x000008e514007988 */ /* 0x0003e80008000010 */
[----:B------:R1:W-:Y:S04]  /*4400*/  STS.U8 [R20+UR16+0xa], R231 ;  /* 0x00000ae714007988 */ /* 0x0003e80008000010 */
[----:B------:R1:W-:Y:S04]  /*4410*/  STS.U8 [R20+UR16+0xc], R239 ;  /* 0x00000cef14007988 */ /* 0x0003e80008000010 */
[----:B------:R1:W-:Y:S04]  /*4420*/  STS.U8 [R20+UR16+0xe], R237 ;  /* 0x00000eed14007988 */ /* 0x0003e80008000010 */
[----:B---3--:R1:W-:Y:S04]  /*4430*/  STS.U8 [R173+UR16+0x4800], R204 ;  /* 0x004800ccad007988 */ /* 0x0083e80008000010 */
[----:B----4-:R1:W-:Y:S04]  /*4440*/  STS.U8 [R173+UR16+0x4400], R212 ;  /* 0x004400d4ad007988 */ /* 0x0103e80008000010 */
[----:B------:R1:W-:Y:S04]  /*4450*/  STS.U8 [R173+UR16+0x4000], R220 ;  /* 0x004000dcad007988 */ /* 0x0003e80008000010 */
        /* <DEDUP_REMOVED lines=12> */
[----:B------:R1:W-:Y:S01]  /*4520*/  STS.U8 [R179+UR16+0x4f00], R232 ;  /* 0x004f00e8b3007988 */ /* 0x0003e20008000010 */
[----:B------:R0:W-:Y:S06]  /*4530*/  MEMBAR.ALL.CTA ;  /* 0x0000000000007992 */ /* 0x0001ec0000008000 */
[----:B0-----:R-:W0:Y:S01]  /*4540*/  FENCE.VIEW.ASYNC.S ;  /* 0x00000000000073c6 */ /* 0x001e220000000000 */
[----:B------:R-:W-:-:S04]  /*4550*/  USHF.L.U32 UR4, UR24, 0x7, URZ ;  /* 0x0000000718047899 */ /* 0x000fc8000800063f */
[----:B------:R-:W-:Y:S01]  /*4560*/  ULOP3.LUT UR4, UR4, 0x200, URZ, 0xc0, !UPT ;  /* 0x0000020004047892 */ /* 0x000fe2000f8ec03f */
[----:B0-----:R-:W-:Y:S03]  /*4570*/  BAR.SYNC.DEFER_BLOCKING 0x0 ;  /* 0x0000000000007b1d */ /* 0x001fe60000010000 */
[----:B------:R-:W-:-:S04]  /*4580*/  ULEA.HI UR4, UR16, UR4, URZ, 0x1c ;  /* 0x0000000410047291 */ /* 0x000fc8000f8fe03f */
[----:B------:R-:W-:Y:S01]  /*4590*/  ULOP3.LUT UR12, UR4, 0x3fff, URZ, 0xc0, !UPT ;  /* 0x00003fff040c7892 */ /* 0x000fe2000f8ec03f */
[----:B------:R-:W-:Y:S01]  /*45a0*/  UMOV UR15, 0x40000040 ;  /* 0x40000040000f7882 */ /* 0x000fe20000000000 */
[----:B------:R-:W-:Y:S01]  /*45b0*/  UMOV UR13, 0x40000040 ;  /* 0x40000040000d7882 */ /* 0x000fe20000000000 */
[----:B------:R-:W-:-:S06]  /*45c0*/  WARPGROUP.ARRIVE ;  /* 0x00000000000079c5 */ /* 0x000fcc0000000000 */
[----:B------:R-:W-:Y:S01]  /*45d0*/  QGMMA.64x32x32.F32.E4M3.E4M3 R24, gdesc[UR12], R24 ;  /* 0x006000000c1879f3 */ /* 0x000fe20008700818 */
[----:B------:R-:W-:Y:S01]  /*45e0*/  UIADD3 UR12, UP0, UR12, 0x2, URZ ;  /* 0x000000020c0c7890 */ /* 0x000fe2000ff1e03f */
[----:B------:R-:W-:-:S03]  /*45f0*/  UMOV UR4, URZ ;  /* 0x0000003f00047c82 */ /* 0x000fc60008000000 */
[----:B------:R-:W-:-:S03]  /*4600*/  UIADD3.X UR5, UR4, 0x40000040, URZ, UP0, !UPT ;  /* 0x4000004004057890 */ /* 0x000fc600087fe43f */
[----:B------:R-:W-:-:S06]  /*4610*/  UMOV UR4, UR12 ;  /* 0x0000000c00047c82 */ /* 0x000fcc0008000000 */
[----:B------:R-:W-:Y:S01]  /*4620*/  QGMMA.64x32x32.F32.E4M3.E4M3 R24, gdesc[UR4], R24 ;  /* 0x00600000041879f3 */ /* 0x000fe20008700818 */
[----:B------:R-:W-:Y:S02]  /*4630*/  UIADD3.64 UR20, UR4, 0x2, URZ ;  /* 0x0000000204147897 */ /* 0x000fe4000fffe03f */
[----:B------:R-:W-:-:S07]  /*4640*/  UIADD3.64 UR8, UR4, 0x4, URZ ;  /* 0x0000000404087897 */ /* 0x000fce000fffe03f */
[----:B------:R-:W-:Y:S01]  /*4650*/  QGMMA.64x32x32.F32.E4M3.E4M3 R24, gdesc[UR20], R24 ;  /* 0x00600000141879f3 */ /* 0x000fe20008700818 */
[----:B------:R-:W-:Y:S02]  /*4660*/  USHF.R.S32.HI UR4, URZ, 0x1f, UR25 ;  /* 0x0000001f3f047899 */ /* 0x000fe40008011419 */
[----:B------:R-:W-:Y:S01]  /*4670*/  IADD3 R57, P4, R57, UR25, RZ ;  /* 0x0000001939397c10 */ /* 0x000fe2000ff9e0ff */
[----:B------:R-:W-:-:S03]  /*4680*/  VIADD R54, R54, 0xffffffff ;  /* 0xffffffff36367836 */ /* 0x000fc60000000000 */
[----:B------:R-:W-:Y:S02]  /*4690*/  IADD3.X R68, R68, UR4, RZ, P4, !PT ;  /* 0x0000000444447c10 */ /* 0x000fe4000a7fe4ff */
[----:B------:R-:W-:Y:S02]  /*46a0*/  IADD3 R67, P4, R67, UR25, RZ ;  /* 0x0000001943437c10 */ /* 0x000fe4000ff9e0ff */
[----:B------:R-:W-:Y:S02]  /*46b0*/  IADD3 R40, P1, R40, UR25, RZ ;  /* 0x0000001928287c10 */ /* 0x000fe4000ff3e0ff */
[----:B------:R-:W-:Y:S01]  /*46c0*/  IADD3 R55, P2, R55, UR25, RZ ;  /* 0x0000001937377c10 */ /* 0x000fe2000ff5e0ff */
[----:B------:R-:W-:Y:S01]  /*46d0*/  QGMMA.64x32x32.F32.E4M3.E4M3 R24, gdesc[UR8], R24, gsb0 ;  /* 0x00600000081879f3 */ /* 0x000fe20008000818 */
[----:B------:R-:W-:Y:S02]  /*46e0*/  IADD3.X R53, R53, UR4, RZ, P4, !PT ;  /* 0x0000000435357c10 */ /* 0x000fe4000a7fe4ff */
[----:B------:R-:W-:-:S02]  /*46f0*/  ISETP.NE.U32.AND P4, PT, R54, RZ, PT ;  /* 0x000000ff3600720c */ /* 0x000fc40003f85070 */
[----:B------:R-:W-:Y:S02]  /*4700*/  IADD3 R56, P3, R56, UR25, RZ ;  /* 0x0000001938387c10 */ /* 0x000fe4000ff7e0ff */
[----:B------:R-:W-:Y:S02]  /*4710*/  IADD3.X R62, R62, UR4, RZ, P1, !PT ;  /* 0x000000043e3e7c10 */ /* 0x000fe40008ffe4ff */
[----:B------:R-:W-:Y:S02]  /*4720*/  IADD3.X R64, R64, UR4, RZ, P2, !PT ;  /* 0x0000000440407c10 */ /* 0x000fe400097fe4ff */
[----:B------:R-:W-:Y:S02]  /*4730*/  IADD3 R58, P5, R58, UR25, RZ ;  /* 0x000000193a3a7c10 */ /* 0x000fe4000ffbe0ff */
[----:B------:R-:W-:Y:S02]  /*4740*/  IADD3 R59, P6, R59, UR25, RZ ;  /* 0x000000193b3b7c10 */ /* 0x000fe4000ffde0ff */
[----:B------:R-:W-:-:S02]  /*4750*/  IADD3 R60, P0, R60, UR25, RZ ;  /* 0x000000193c3c7c10 */ /* 0x000fc4000ff1e0ff */
[----:B------:R-:W-:Y:S02]  /*4760*/  IADD3 R61, P1, R61, UR25, RZ ;  /* 0x000000193d3d7c10 */ /* 0x000fe4000ff3e0ff */
[----:B------:R-:W-:Y:S02]  /*4770*/  IADD3 R63, P2, R63, UR25, RZ ;  /* 0x000000193f3f7c10 */ /* 0x000fe4000ff5e0ff */
[----:B------:R-:W-:Y:S02]  /*4780*/  IADD3.X R66, R66, UR4, RZ, P3, !PT ;  /* 0x0000000442427c10 */ /* 0x000fe40009ffe4ff */
[----:B------:R-:W-:Y:S02]  /*4790*/  IADD3 R65, P3, R65, UR25, RZ ;  /* 0x0000001941417c10 */ /* 0x000fe4000ff7e0ff */
[----:B------:R-:W-:Y:S02]  /*47a0*/  IADD3.X R70, R70, UR4, RZ, P5, !PT ;  /* 0x0000000446467c10 */ /* 0x000fe4000affe4ff */
[----:B------:R-:W-:-:S02]  /*47b0*/  IADD3.X R72, R72, UR4, RZ, P6, !PT ;  /* 0x0000000448487c10 */ /* 0x000fc4000b7fe4ff */
[----:B------:R-:W-:Y:S02]  /*47c0*/  IADD3.X R74, R74, UR4, RZ, P0, !PT ;  /* 0x000000044a4a7c10 */ /* 0x000fe400087fe4ff */
[----:B------:R-:W-:Y:S02]  /*47d0*/  IADD3.X R76, R76, UR4, RZ, P1, !PT ;  /* 0x000000044c4c7c10 */ /* 0x000fe40008ffe4ff */
[----:B------:R-:W-:Y:S02]  /*47e0*/  IADD3.X R78, R78, UR4, RZ, P2, !PT ;  /* 0x000000044e4e7c10 */ /* 0x000fe400097fe4ff */
[----:B------:R-:W-:Y:S02]  /*47f0*/  IADD3 R69, P5, R69, UR25, RZ ;  /* 0x0000001945457c10 */ /* 0x000fe4000ffbe0ff */
[----:B------:R-:W-:Y:S02]  /*4800*/  IADD3 R71, P6, R71, UR25, RZ ;  /* 0x0000001947477c10 */ /* 0x000fe4000ffde0ff */
[----:B------:R-:W-:-:S02]  /*4810*/  IADD3 R73, P0, R73, UR25, RZ ;  /* 0x0000001949497c10 */ /* 0x000fc4000ff1e0ff */
[----:B------:R-:W-:Y:S02]  /*4820*/  IADD3 R75, P1, R75, UR25, RZ ;  /* 0x000000194b4b7c10 */ /* 0x000fe4000ff3e0ff */
[----:B------:R-:W-:Y:S02]  /*4830*/  IADD3 R77, P2, R77, UR25, RZ ;  /* 0x000000194d4d7c10 */ /* 0x000fe4000ff5e0ff */
[----:B------:R-:W-:Y:S01]  /*4840*/  IADD3.X R79, R79, UR4, RZ, P3, !PT ;  /* 0x000000044f4f7c10 */ /* 0x000fe20009ffe4ff */
[----:B------:R-:W-:Y:S01]  /*4850*/  UIADD3 UR17, UR17, -0x80, URZ ;  /* 0xffffff8011117890 */ /* 0x000fe2000fffe03f */
[----:B------:R-:W-:Y:S02]  /*4860*/  IADD3 R80, P3, R41, R80, RZ ;  /* 0x0000005029507210 */ /* 0x000fe40007f7e0ff */
[----:B------:R-:W-:Y:S02]  /*4870*/  IADD3.X R81, R81, UR4, RZ, P5, !PT ;  /* 0x0000000451517c10 */ /* 0x000fe4000affe4ff */
[----:B------:R-:W-:-:S02]  /*4880*/  IADD3.X R82, R82, UR4, RZ, P6, !PT ;  /* 0x0000000452527c10 */ /* 0x000fc4000b7fe4ff */
[----:B------:R-:W-:Y:S02]  /*4890*/  IADD3.X R83, R83, UR4, RZ, P0, !PT ;  /* 0x0000000453537c10 */ /* 0x000fe400087fe4ff */
[----:B------:R-:W-:Y:S02]  /*48a0*/  IADD3.X R84, R84, UR4, RZ, P1, !PT ;  /* 0x0000000454547c10 */ /* 0x000fe40008ffe4ff */
[----:B------:R-:W-:Y:S01]  /*48b0*/  IADD3.X R85, R85, UR4, RZ, P2, !PT ;  /* 0x0000000455557c10 */ /* 0x000fe200097fe4ff */
[----:B------:R-:W-:Y:S02]  /*48c0*/  WARPGROUP.DEPBAR.LE gsb0, 0x0 ;  /* 0x00008000000079c5 */ /* 0x000fe40000010000 */
[----:B------:R-:W-:Y:S01]  /*48d0*/  LEA.HI.X.SX32 R86, R41, R86, 0x1, P3 ;  /* 0x0000005629567211 */ /* 0x000fe200018f0eff */
[----:B-1----:R-:W-:Y:S06]  /*48e0*/  @P4 BRA `(.L_x_2) ;  /* 0xffffffd8006c4947 */ /* 0x002fec000383ffff */
.L_x_1:
[C---:B------:R-:W-:Y:S01]  /*48f0*/  IMAD.SHL.U32 R20, R0.reuse, 0x100, RZ ;  /* 0x0000010000147824 */ /* 0x040fe200078e00ff */
[----:B------:R-:W-:Y:S01]  /*4900*/  F2FP.SATFINITE.E4M3.F32.PACK_AB_MERGE_C R24, R25, R24, RZ ;  /* 0x000000181918723e */ /* 0x000fe200048070ff */
[----:B------:R-:W-:Y:S01]  /*4910*/  IMAD.SHL.U32 R0, R0, 0x8, RZ ;  /* 0x0000000800007824 */ /* 0x000fe200078e00ff */
[----:B------:R-:W-:Y:S01]  /*4920*/  F2FP.SATFINITE.E4M3.F32.PACK_AB_MERGE_C R26, R27, R26, RZ ;  /* 0x0000001a1b1a723e */ /* 0x000fe200048070ff */
[----:B------:R-:W-:Y:S01]  /*4930*/  BAR.SYNC.DEFER_BLOCKING 0x0 ;  /* 0x0000000000007b1d */ /* 0x000fe20000010000 */
[----:B------:R-:W-:Y:S02]  /*4940*/  F2FP.SATFINITE.E4M3.F32.PACK_AB_MERGE_C R28, R29, R28, RZ ;  /* 0x0000001c1d1c723e */ /* 0x000fe400048070ff */
[----:B------:R-:W-:Y:S02]  /*4950*/  F2FP.SATFINITE.E4M3.F32.PACK_AB_MERGE_C R30, R31, R30, RZ ;  /* 0x0000001e1f1e723e */ /* 0x000fe400048070ff */
[----:B------:R-:W-:Y:S01]  /*4960*/  F2FP.SATFINITE.E4M3.F32.PACK_AB_MERGE_C R32, R33, R32, RZ ;  /* 0x000000202120723e */ /* 0x000fe200048070ff */
[----:B------:R-:W-:Y:S01]  /*4970*/  ULDC UR4, c[0x0][0x244] ;  /* 0x0000910000047ab9 */ /* 0x000fe20000000800 */
[----:B------:R-:W-:Y:S01]  /*4980*/  F2FP.SATFINITE.E4M3.F32.PACK_AB_MERGE_C R34, R35, R34, RZ ;  /* 0x000000222322723e */ /* 0x000fe200048070ff */
[----:B------:R-:W-:Y:S01]  /*4990*/  ULDC.64 UR6, c[0x0][0x228] ;  /* 0x00008a0000067ab9 */ /* 0x000fe20000000a00 */
[----:B------:R-:W-:-:S02]  /*49a0*/  LOP3.LUT R21, R20, 0x800, RZ, 0xc0, !PT ;  /* 0x0000080014157812 */ /* 0x000fc400078ec0ff */
[----:B------:R-:W-:Y:S02]  /*49b0*/  LOP3.LUT R24, R24, 0xffff, RZ, 0xc0, !PT ;  /* 0x0000ffff18187812 */ /* 0x000fe400078ec0ff */
[----:B------:R-:W-:Y:S02]  /*49c0*/  LOP3.LUT R26, R26, 0xffff, RZ, 0xc0, !PT ;  /* 0x0000ffff1a1a7812 */ /* 0x000fe400078ec0ff */
[----:B------:R-:W-:Y:S02]  /*49d0*/  LOP3.LUT R33, R28, 0xffff, RZ, 0xc0, !PT ;  /* 0x0000ffff1c217812 */ /* 0x000fe400078ec0ff */
[----:B------:R-:W-:Y:S02]  /*49e0*/  LOP3.LUT R32, R32, 0xffff, RZ, 0xc0, !PT ;  /* 0x0000ffff20207812 */ /* 0x000fe400078ec0ff */
[----:B------:R-:W-:Y:S02]  /*49f0*/  LOP3.LUT R34, R34, 0xffff, RZ, 0xc0, !PT ;  /* 0x0000ffff22227812 */ /* 0x000fe400078ec0ff */
[----:B------:R-:W-:-:S02]  /*4a00*/  LOP3.LUT R35, R30, 0xffff, RZ, 0xc0, !PT ;  /* 0x0000ffff1e237812 */ /* 0x000fc400078ec0ff */
[----:B------:R-:W-:Y:S02]  /*4a10*/  IADD3 R21, R21, UR16, R52 ;  /* 0x0000001015157c10 */ /* 0x000fe4000fffe034 */
[----:B------:R-:W-:Y:S02]  /*4a20*/  LOP3.LUT R0, R0, 0x780, RZ, 0xc0, !PT ;  /* 0x0000078000007812 */ /* 0x000fe400078ec0ff */
[--C-:B------:R-:W-:Y:S02]  /*4a30*/  PRMT R23, R32, 0x3340, R1.reuse ;  /* 0x0000334020177816 */ /* 0x100fe40000000001 */
[----:B------:R-:W-:Y:S01]  /*4a40*/  PRMT R29, R34, 0x3340, R1 ;  /* 0x00003340221d7816 */ /* 0x000fe20000000001 */
[----:B------:R-:W-:Y:S01]  /*4a50*/  IMAD.IADD R25, R0, 0x1, R21 ;  /* 0x0000000100197824 */ /* 0x000fe200078e0215 */
[----:B------:R-:W-:Y:S02]  /*4a60*/  PRMT R20, R24, 0x3340, R33 ;  /* 0x0000334018147816 */ /* 0x000fe40000000021 */
[----:B------:R-:W-:-:S02]  /*4a70*/  PRMT R22, R26, 0x3340, R35 ;  /* 0x000033401a167816 */ /* 0x000fc40000000023 */
[----:B------:R-:W-:Y:S02]  /*4a80*/  PRMT R27, R20, 0x5410, R23 ;  /* 0x00005410141b7816 */ /* 0x000fe40000000017 */
[----:B------:R-:W-:Y:S02]  /*4a90*/  PRMT R31, R22, 0x5410, R29 ;  /* 0x00005410161f7816 */ /* 0x000fe4000000001d */
[----:B------:R-:W-:Y:S02]  /*4aa0*/  SHF.R.U32.HI R0, RZ, 0x8, R24 ;  /* 0x00000008ff007819 */ /* 0x000fe40000011618 */
[----:B------:R-:W-:Y:S02]  /*4ab0*/  SHF.R.U32.HI R21, RZ, 0x8, R33 ;  /* 0x00000008ff157819 */ /* 0x000fe40000011621 */
[----:B------:R-:W-:Y:S02]  /*4ac0*/  SHF.R.U32.HI R23, RZ, 0x8, R32 ;  /* 0x00000008ff177819 */ /* 0x000fe40000011620 */
[----:B------:R-:W-:-:S02]  /*4ad0*/  SHF.R.U32.HI R20, RZ, 0x8, R26 ;  /* 0x00000008ff147819 */ /* 0x000fc4000001161a */
[----:B------:R-:W-:Y:S02]  /*4ae0*/  SHF.R.U32.HI R22, RZ, 0x8, R35 ;  /* 0x00000008ff167819 */ /* 0x000fe40000011623 */
[----:B------:R-:W-:Y:S02]  /*4af0*/  SHF.R.U32.HI R24, RZ, 0x8, R34 ;  /* 0x00000008ff187819 */ /* 0x000fe40000011622 */
[----:B------:R-:W-:Y:S02]  /*4b00*/  LOP3.LUT R21, R21, 0xffff, RZ, 0xc0, !PT ;  /* 0x0000ffff15157812 */ /* 0x000fe400078ec0ff */
[----:B------:R-:W-:Y:S02]  /*4b10*/  LOP3.LUT R0, R0, 0xffff, RZ, 0xc0, !PT ;  /* 0x0000ffff00007812 */ /* 0x000fe400078ec0ff */
[----:B------:R-:W-:Y:S02]  /*4b20*/  LOP3.LUT R23, R23, 0xffff, RZ, 0xc0, !PT ;  /* 0x0000ffff17177812 */ /* 0x000fe400078ec0ff */
[----:B------:R-:W-:-:S02]  /*4b30*/  LOP3.LUT R22, R22, 0xffff, RZ, 0xc0, !PT ;  /* 0x0000ffff16167812 */ /* 0x000fc400078ec0ff */
[----:B------:R-:W-:Y:S02]  /*4b40*/  LOP3.LUT R29, R20, 0xffff, RZ, 0xc0, !PT ;  /* 0x0000ffff141d7812 */ /* 0x000fe400078ec0ff */
[----:B------:R-:W-:Y:S02]  /*4b50*/  LOP3.LUT R24, R24, 0xffff, RZ, 0xc0, !PT ;  /* 0x0000ffff18187812 */ /* 0x000fe400078ec0ff */
[----:B------:R-:W-:Y:S02]  /*4b60*/  F2FP.SATFINITE.E4M3.F32.PACK_AB_MERGE_C R38, R39, R38, RZ ;  /* 0x000000262726723e */ /* 0x000fe400048070ff */
[----:B------:R-:W-:Y:S02]  /*4b70*/  PRMT R0, R0, 0x3340, R21 ;  /* 0x0000334000007816 */ /* 0x000fe40000000015 */
[----:B------:R-:W-:Y:S02]  /*4b80*/  F2FP.SATFINITE.E4M3.F32.PACK_AB_MERGE_C R36, R37, R36, RZ ;  /* 0x000000242524723e */ /* 0x000fe400048070ff */
[----:B------:R-:W-:-:S02]  /*4b90*/  PRMT R23, R23, 0x3340, R2 ;  /* 0x0000334017177816 */ /* 0x000fc40000000002 */
[----:B------:R-:W-:Y:S02]  /*4ba0*/  PRMT R22, R29, 0x3340, R22 ;  /* 0x000033401d167816 */ /* 0x000fe40000000016 */
[----:B------:R-:W-:Y:S02]  /*4bb0*/  PRMT R21, R24, 0x3340, R1 ;  /* 0x0000334018157816 */ /* 0x000fe40000000001 */
[----:B------:R-:W-:Y:S02]  /*4bc0*/  LOP3.LUT R38, R38, 0xffff, RZ, 0xc0, !PT ;  /* 0x0000ffff26267812 */ /* 0x000fe400078ec0ff */
[----:B------:R-:W-:Y:S02]  /*4bd0*/  LOP3.LUT R36, R36, 0xffff, RZ, 0xc0, !PT ;  /* 0x0000ffff24247812 */ /* 0x000fe400078ec0ff */
[----:B------:R-:W-:Y:S01]  /*4be0*/  PRMT R23, R0, 0x5410, R23 ;  /* 0x0000541000177816 */ /* 0x000fe20000000017 */
[----:B------:R-:W-:Y:S01]  /*4bf0*/  IMAD R0, R18, UR4, RZ ;  /* 0x0000000412007c24 */ /* 0x000fe2000f8e02ff */
[----:B------:R-:W-:Y:S01]  /*4c00*/  PRMT R21, R22, 0x5410, R21 ;  /* 0x0000541016157816 */ /* 0x000fe20000000015 */
[----:B------:R-:W-:Y:S01]  /*4c10*/  ULDC.64 UR4, c[0x0][0x220] ;  /* 0x0000880000047ab9 */ /* 0x000fe20000000a00 */
[----:B------:R-:W-:-:S02]  /*4c20*/  PRMT R30, R31, 0x4210, R38 ;  /* 0x000042101f1e7816 */ /* 0x000fc40000000026 */
[--C-:B------:R-:W-:Y:S02]  /*4c30*/  PRMT R28, R27, 0x4210, R36.reuse ;  /* 0x000042101b1c7816 */ /* 0x100fe40000000024 */
[----:B------:R-:W-:Y:S02]  /*4c40*/  PRMT R29, R23, 0x5210, R36 ;  /* 0x00005210171d7816 */ /* 0x000fe40000000024 */
[----:B------:R-:W-:Y:S02]  /*4c50*/  PRMT R31, R21, 0x5210, R38 ;  /* 0x00005210151f7816 */ /* 0x000fe40000000026 */
[----:B------:R-:W-:Y:S02]  /*4c60*/  LOP3.LUT R20, R19, 0xff0, RZ, 0xc0, !PT ;  /* 0x00000ff013147812 */ /* 0x000fe400078ec0ff */
[----:B------:R-:W-:Y:S01]  /*4c70*/  ISETP.GE.AND P0, PT, R18, UR6, PT ;  /* 0x0000000612007c0c */ /* 0x000fe2000bf06270 */
[----:B------:R0:W-:Y:S01]  /*4c80*/  STSM.16.M88.4 [R25], R28 ;  /* 0x0000001c19007844 */ /* 0x0001e20000000200 */
[----:B------:R-:W-:Y:S01]  /*4c90*/  ULDC UR6, c[0x0][0x248] ;  /* 0x0000920000067ab9 */ /* 0x000fe20000000800 */
[----:B------:R-:W-:Y:S01]  /*4ca0*/  BAR.SYNC.DEFER_BLOCKING 0x0 ;  /* 0x0000000000007b1d */ /* 0x000fe20000010000 */
[----:B------:R-:W-:Y:S01]  /*4cb0*/  IMAD R19, R2, UR6, RZ ;  /* 0x0000000602137c24 */ /* 0x000fe2000f8e02ff */
[----:B------:R-:W-:Y:S01]  /*4cc0*/  IADD3 R27, P2, R0, UR4, RZ ;  /* 0x00000004001b7c10 */ /* 0x000fe2000ff5e0ff */
[----:B------:R-:W-:Y:S01]  /*4cd0*/  IMAD R24, R3, UR6, RZ ;  /* 0x0000000603187c24 */ /* 0x000fe2000f8e02ff */
[----:B------:R-:W-:-:S02]  /*4ce0*/  ISETP.LT.AND P1, PT, R2, UR7, !P0 ;  /* 0x0000000702007c0c */ /* 0x000fc4000c721270 */
[----:B------:R-:W-:Y:S02]  /*4cf0*/  ISETP.LT.AND P4, PT, R3, UR7, !P0 ;  /* 0x0000000703007c0c */ /* 0x000fe4000c781270 */
[-C--:B------:R-:W-:Y:S02]  /*4d00*/  IADD3 R18, P3, R24, R27.reuse, RZ ;  /* 0x0000001b18127210 */ /* 0x080fe40007f7e0ff */
[----:B0-----:R-:W-:Y:S01]  /*4d10*/  LEA.HI.X.SX32 R29, R0, UR5, 0x1, P2 ;  /* 0x00000005001d7c11 */ /* 0x001fe200090f0eff */
[----:B------:R-:W-:Y:S01]  /*4d20*/  IMAD R0, R4, UR6, RZ ;  /* 0x0000000604007c24 */ /* 0x000fe2000f8e02ff */
[----:B------:R-:W-:Y:S01]  /*4d30*/  IADD3 R2, P2, R19, R27, RZ ;  /* 0x0000001b13027210 */ /* 0x000fe20007f5e0ff */
[----:B------:R-:W-:-:S03]  /*4d40*/  IMAD R25, R6, UR6, RZ ;  /* 0x0000000606197c24 */ /* 0x000fc6000f8e02ff */
[-C--:B------:R-:W-:Y:S02]  /*4d50*/  LEA.HI.X.SX32 R3, R19, R29.reuse, 0x1, P2 ;  /* 0x0000001d13037211 */ /* 0x080fe400010f0eff */
[----:B------:R-:W-:Y:S02]  /*4d60*/  ISETP.LT.AND P2, PT, R4, UR7, !P0 ;  /* 0x0000000704007c0c */ /* 0x000fe4000c741270 */
[----:B------:R-:W-:Y:S01]  /*4d70*/  LEA.HI.X.SX32 R19, R24, R29, 0x1, P3 ;  /* 0x0000001d18137211 */ /* 0x000fe200018f0eff */
[----:B------:R-:W-:Y:S01]  /*4d80*/  IMAD R24, R5, UR6, RZ ;  /* 0x0000000605187c24 */ /* 0x000fe2000f8e02ff */
[----:B------:R-:W0:Y:S01]  /*4d90*/  LDS.128 R20, [R20+UR16] ;  /* 0x0000001014147984 */ /* 0x000e220008000c00 */
[-C--:B------:R-:W-:Y:S02]  /*4da0*/  IADD3 R4, P6, R0, R27.reuse, RZ ;  /* 0x0000001b00047210 */ /* 0x080fe40007fde0ff */
[----:B------:R-:W-:Y:S02]  /*4db0*/  ISETP.LT.AND P3, PT, R6, UR7, !P0 ;  /* 0x0000000706007c0c */ /* 0x000fe4000c761270 */
[----:B------:R-:W-:-:S02]  /*4dc0*/  IADD3 R6, P5, R24, R27, RZ ;  /* 0x0000001b18067210 */ /* 0x000fc40007fbe0ff */
[----:B0-----:R-:W-:Y:S02]  /*4dd0*/  PRMT R33, R20, 0x7770, RZ ;  /* 0x0000777014217816 */ /* 0x001fe400000000ff */
[----:B------:R-:W-:Y:S02]  /*4de0*/  PRMT R31, R21, 0x7770, RZ ;  /* 0x00007770151f7816 */ /* 0x000fe400000000ff */
[----:B------:R-:W-:Y:S01]  /*4df0*/  PRMT R35, R22, 0x7770, RZ ;  /* 0x0000777016237816 */ /* 0x000fe200000000ff */
[----:B------:R0:W-:Y:S01]  /*4e00*/  @P1 STG.E.U8 desc[UR18][R2.64], R33 ;  /* 0x0000002102001986 */ /* 0x0001e2000c101112 */
[----:B------:R-:W-:-:S03]  /*4e10*/  ISETP.LT.AND P1, PT, R7, UR7, !P0 ;  /* 0x0000000707007c0c */ /* 0x000fc6000c721270 */
[----:B------:R1:W-:Y:S01]  /*4e20*/  @P4 STG.E.U8 desc[UR18][R18.64], R31 ;  /* 0x0000001f12004986 */ /* 0x0003e2000c101112 */
[----:B------:R-:W-:Y:S02]  /*4e30*/  ISETP.LT.AND P4, PT, R5, UR7, !P0 ;  /* 0x0000000705007c0c */ /* 0x000fe4000c781270 */
[-C--:B------:R-:W-:Y:S01]  /*4e40*/  LEA.HI.X.SX32 R5, R0, R29.reuse, 0x1, P6 ;  /* 0x0000001d00057211 */ /* 0x080fe200030f0eff */
[----:B------:R-:W-:Y:S01]  /*4e50*/  IMAD R0, R7, UR6, RZ ;  /* 0x0000000607007c24 */ /* 0x000fe2000f8e02ff */
[----:B------:R-:W-:-:S03]  /*4e60*/  LEA.HI.X.SX32 R7, R24, R29, 0x1, P5 ;  /* 0x0000001d18077211 */ /* 0x000fc600028f0eff */
[----:B------:R2:W-:Y:S01]  /*4e70*/  @P2 STG.E.U8 desc[UR18][R4.64], R35 ;  /* 0x0000002304002986 */ /* 0x0005e2000c101112 */
[-C--:B0-----:R-:W-:Y:S02]  /*4e80*/  IADD3 R2, P6, R25, R27.reuse, RZ ;  /* 0x0000001b19027210 */ /* 0x081fe40007fde0ff */
[----:B------:R-:W-:Y:S02]  /*4e90*/  PRMT R33, R23, 0x7770, RZ ;  /* 0x0000777017217816 */ /* 0x000fe400000000ff */
[C---:B-1----:R-:W-:Y:S02]  /*4ea0*/  IADD3 R18, P2, R0.reuse, R27, RZ ;  /* 0x0000001b00127210 */ /* 0x042fe40007f5e0ff */
[-C--:B------:R-:W-:Y:S01]  /*4eb0*/  LEA.HI.X.SX32 R3, R25, R29.reuse, 0x1, P6 ;  /* 0x0000001d19037211 */ /* 0x080fe200030f0eff */
[----:B------:R0:W-:Y:S01]  /*4ec0*/  @P4 STG.E.U8 desc[UR18][R6.64], R33 ;  /* 0x0000002106004986 */ /* 0x0001e2000c101112 */
[----:B------:R-:W-:Y:S01]  /*4ed0*/  LEA.HI.X.SX32 R19, R0, R29, 0x1, P2 ;  /* 0x0000001d00137211 */ /* 0x000fe200010f0eff */
[----:B------:R-:W-:Y:S01]  /*4ee0*/  IMAD R0, R15, UR6, RZ ;  /* 0x000000060f007c24 */ /* 0x000fe2000f8e02ff */
[C---:B------:R-:W-:Y:S01]  /*4ef0*/  ISETP.LT.AND P2, PT, R8.reuse, UR7, !P0 ;  /* 0x0000000708007c0c */ /* 0x040fe2000c741270 */
[----:B------:R-:W-:Y:S01]  /*4f00*/  IMAD R8, R8, UR6, RZ ;  /* 0x0000000608087c24 */ /* 0x000fe2000f8e02ff */
[----:B------:R-:W-:-:S02]  /*4f10*/  PRMT R31, R20, 0x7771, RZ ;  /* 0x00007771141f7816 */ /* 0x000fc400000000ff */
[----:B------:R-:W-:Y:S02]  /*4f20*/  PRMT R25, R21, 0x7771, RZ ;  /* 0x0000777115197816 */ /* 0x000fe400000000ff */
[C---:B------:R-:W-:Y:S01]  /*4f30*/  ISETP.LT.AND P4, PT, R9.reuse, UR7, !P0 ;  /* 0x0000000709007c0c */ /* 0x040fe2000c781270 */
[----:B------:R-:W-:Y:S01]  /*4f40*/  IMAD R9, R9, UR6, RZ ;  /* 0x0000000609097c24 */ /* 0x000fe2000f8e02ff */
[-C--:B--2---:R-:W-:Y:S01]  /*4f50*/  IADD3 R4, P6, R8, R27.reuse, RZ ;  /* 0x0000001b08047210 */ /* 0x084fe20007fde0ff */
[----:B------:R1:W-:Y:S01]  /*4f60*/  @P3 STG.E.U8 desc[UR18][R2.64], R31 ;  /* 0x0000001f02003986 */ /* 0x0003e2000c101112 */
[C---:B------:R-:W-:Y:S01]  /*4f70*/  ISETP.LT.AND P3, PT, R10.reuse, UR7, !P0 ;  /* 0x000000070a007c0c */ /* 0x040fe2000c761270 */
[----:B------:R-:W-:Y:S01]  /*4f80*/  IMAD R10, R10, UR6, RZ ;  /* 0x000000060a0a7c24 */ /* 0x000fe2000f8e02ff */
[----:B0-----:R-:W-:Y:S01]  /*4f90*/  IADD3 R6, P5, R9, R27, RZ ;  /* 0x0000001b09067210 */ /* 0x001fe20007fbe0ff */
[----:B------:R0:W-:Y:S01]  /*4fa0*/  @P1 STG.E.U8 desc[UR18][R18.64], R25 ;  /* 0x0000001912001986 */ /* 0x0001e2000c101112 */
[C---:B------:R-:W-:Y:S01]  /*4fb0*/  ISETP.LT.AND P1, PT, R11.reuse, UR7, !P0 ;  /* 0x000000070b007c0c */ /* 0x040fe2000c721270 */
[----:B------:R-:W-:Y:S01]  /*4fc0*/  IMAD R11, R11, UR6, RZ ;  /* 0x000000060b0b7c24 */ /* 0x000fe2000f8e02ff */
[----:B------:R-:W-:-:S02]  /*4fd0*/  LEA.HI.X.SX32 R5, R8, R29, 0x1, P6 ;  /* 0x0000001d08057211 */ /* 0x000fc400030f0eff */
[----:B------:R-:W-:Y:S02]  /*4fe0*/  PRMT R33, R22, 0x7771, RZ ;  /* 0x0000777116217816 */ /* 0x000fe400000000ff */
[----:B------:R-:W-:Y:S02]  /*4ff0*/  LEA.HI.X.SX32 R7, R9, R29, 0x1, P5 ;  /* 0x0000001d09077211 */ /* 0x000fe400028f0eff */
[CC--:B-1----:R-:W-:Y:S01]  /*5000*/  IADD3 R2, P6, R10.reuse, R27.reuse, RZ ;  /* 0x0000001b0a027210 */ /* 0x0c2fe20007fde0ff */
[----:B------:R-:W-:Y:S01]  /*5010*/  @P2 STG.E.U8 desc[UR18][R4.64], R33 ;  /* 0x0000002104002986 */ /* 0x000fe2000c101112 */
[----:B------:R-:W-:Y:S01]  /*5020*/  PRMT R31, R23, 0x7771, RZ ;  /* 0x00007771171f7816 */ /* 0x000fe200000000ff */
[----:B0-----:R-:W-:Y:S01]  /*5030*/  IMAD R18, R17, UR6, RZ ;  /* 0x0000000611127c24 */ /* 0x001fe2000f8e02ff */
[----:B------:R-:W-:Y:S02]  /*5040*/  IADD3 R8, P2, R11, R27, RZ ;  /* 0x0000001b0b087210 */ /* 0x000fe40007f5e0ff */
[----:B------:R-:W-:Y:S01]  /*5050*/  LEA.HI.X.SX32 R3, R10, R29, 0x1, P6 ;  /* 0x0000001d0a037211 */ /* 0x000fe200030f0eff */
[----:B------:R0:W-:Y:S01]  /*5060*/  @P4 STG.E.U8 desc[UR18][R6.64], R31 ;  /* 0x0000001f06004986 */ /* 0x0001e2000c101112 */
[----:B------:R-:W-:-:S02]  /*5070*/  PRMT R25, R20, 0x7772, RZ ;  /* 0x0000777214197816 */ /* 0x000fc400000000ff */
[----:B------:R-:W-:Y:S01]  /*5080*/  LEA.HI.X.SX32 R9, R11, R29, 0x1, P2 ;  /* 0x0000001d0b097211 */ /* 0x000fe200010f0eff */
[----:B------:R-:W-:Y:S01]  /*5090*/  IMAD R11, R16, UR6, RZ ;  /* 0x00000006100b7c24 */ /* 0x000fe2000f8e02ff */
[----:B------:R-:W-:Y:S01]  /*50a0*/  PRMT R19, R21, 0x7772, RZ ;  /* 0x0000777215137816 */ /* 0x000fe200000000ff */
[----:B------:R1:W-:Y:S01]  /*50b0*/  @P3 STG.E.U8 desc[UR18][R2.64], R25 ;  /* 0x0000001902003986 */ /* 0x0003e2000c101112 */
[C---:B------:R-:W-:Y:S01]  /*50c0*/  ISETP.LT.AND P4, PT, R13.reuse, UR7, !P0 ;  /* 0x000000070d007c0c */ /* 0x040fe2000c781270 */
[----:B------:R-:W-:Y:S01]  /*50d0*/  IMAD R13, R13, UR6, RZ ;  /* 0x000000060d0d7c24 */ /* 0x000fe2000f8e02ff */
[C---:B------:R-:W-:Y:S01]  /*50e0*/  ISETP.LT.AND P3, PT, R14.reuse, UR7, !P0 ;  /* 0x000000070e007c0c */ /* 0x040fe2000c761270 */
[----:B------:R2:W-:Y:S01]  /*50f0*/  @P1 STG.E.U8 desc[UR18][R8.64], R19 ;  /* 0x0000001308001986 */ /* 0x0005e2000c101112 */
[----:B------:R-:W-:Y:S01]  /*5100*/  IMAD R14, R14, UR6, RZ ;  /* 0x000000060e0e7c24 */ /* 0x000fe2000f8e02ff */
[C---:B------:R-:W-:Y:S01]  /*5110*/  ISETP.LT.AND P5, PT, R12.reuse, UR7, !P0 ;  /* 0x000000070c007c0c */ /* 0x040fe2000c7a1270 */
[----:B------:R-:W-:Y:S01]  /*5120*/  IMAD R12, R12, UR6, RZ ;  /* 0x000000060c0c7c24 */ /* 0x000fe2000f8e02ff */
[----:B------:R-:W-:-:S02]  /*5130*/  PRMT R21, R21, 0x7773, RZ ;  /* 0x0000777315157816 */ /* 0x000fc400000000ff */
[-C--:B0-----:R-:W-:Y:S02]  /*5140*/  IADD3 R6, P2, R14, R27.reuse, RZ ;  /* 0x0000001b0e067210 */ /* 0x081fe40007f5e0ff */
[CC--:B-1----:R-:W-:Y:S02]  /*5150*/  IADD3 R2, P1, R13.reuse, R27.reuse, RZ ;  /* 0x0000001b0d027210 */ /* 0x0c2fe40007f3e0ff */
[----:B------:R-:W-:Y:S02]  /*5160*/  IADD3 R4, P6, R12, R27, RZ ;  /* 0x0000001b0c047210 */ /* 0x000fe40007fde0ff */
[----:B------:R-:W-:Y:S02]  /*5170*/  LEA.HI.X.SX32 R3, R13, R29, 0x1, P1 ;  /* 0x0000001d0d037211 */ /* 0x000fe400008f0eff */
[----:B------:R-:W-:Y:S02]  /*5180*/  IADD3 R10, P1, R11, R27, RZ ;  /* 0x0000001b0b0a7210 */ /* 0x000fe40007f3e0ff */
[----:B------:R-:W-:-:S02]  /*5190*/  LEA.HI.X.SX32 R7, R14, R29, 0x1, P2 ;  /* 0x0000001d0e077211 */ /* 0x000fc400010f0eff */
[----:B------:R-:W-:Y:S02]  /*51a0*/  ISETP.LT.AND P2, PT, R15, UR7, !P0 ;  /* 0x000000070f007c0c */ /* 0x000fe4000c741270 */
[-C--:B------:R-:W-:Y:S02]  /*51b0*/  LEA.HI.X.SX32 R11, R11, R29.reuse, 0x1, P1 ;  /* 0x0000001d0b0b7211 */ /* 0x080fe400008f0eff */
[----:B------:R-:W-:Y:S02]  /*51c0*/  ISETP.LT.AND P1, PT, R16, UR7, !P0 ;  /* 0x0000000710007c0c */ /* 0x000fe4000c721270 */
[----:B------:R-:W-:Y:S02]  /*51d0*/  ISETP.LT.AND P0, PT, R17, UR7, !P0 ;  /* 0x0000000711007c0c */ /* 0x000fe4000c701270 */
[----:B------:R-:W-:Y:S02]  /*51e0*/  LEA.HI.X.SX32 R5, R12, R29, 0x1, P6 ;  /* 0x0000001d0c057211 */ /* 0x000fe400030f0eff */
[----:B--2---:R-:W-:-:S02]  /*51f0*/  IADD3 R8, P6, R0, R27, RZ ;  /* 0x0000001b00087210 */ /* 0x004fc40007fde0ff */
[----:B------:R-:W-:Y:S02]  /*5200*/  PRMT R25, R22, 0x7772, RZ ;  /* 0x0000777216197816 */ /* 0x000fe400000000ff */
[----:B------:R-:W-:Y:S02]  /*5210*/  PRMT R19, R23, 0x7772, RZ ;  /* 0x0000777217137816 */ /* 0x000fe400000000ff */
[----:B------:R-:W-:Y:S01]  /*5220*/  PRMT R17, R20, 0x7773, RZ ;  /* 0x0000777314117816 */ /* 0x000fe200000000ff */
[----:B------:R0:W-:Y:S01]  /*5230*/  @P5 STG.E.U8 desc[UR18][R4.64], R25 ;  /* 0x0000001904005986 */ /* 0x0001e2000c101112 */
[----:B------:R-:W-:Y:S02]  /*5240*/  LEA.HI.X.SX32 R9, R0, R29, 0x1, P6 ;  /* 0x0000001d00097211 */ /* 0x000fe400030f0eff */
[----:B------:R-:W-:Y:S01]  /*5250*/  PRMT R15, R22, 0x7773, RZ ;  /* 0x00007773160f7816 */ /* 0x000fe200000000ff */
[----:B------:R0:W-:Y:S01]  /*5260*/  @P4 STG.E.U8 desc[UR18][R2.64], R19 ;  /* 0x0000001302004986 */ /* 0x0001e2000c101112 */
[----:B------:R-:W-:-:S02]  /*5270*/  IADD3 R12, P6, R18, R27, RZ ;  /* 0x0000001b120c7210 */ /* 0x000fc40007fde0ff */
[----:B------:R-:W-:Y:S01]  /*5280*/  PRMT R23, R23, 0x7773, RZ ;  /* 0x0000777317177816 */ /* 0x000fe200000000ff */
[----:B------:R0:W-:Y:S01]  /*5290*/  @P3 STG.E.U8 desc[UR18][R6.64], R17 ;  /* 0x0000001106003986 */ /* 0x0001e2000c101112 */
[----:B------:R-:W-:-:S03]  /*52a0*/  LEA.HI.X.SX32 R13, R18, R29, 0x1, P6 ;  /* 0x0000001d120d7211 */ /* 0x000fc600030f0eff */
[----:B------:R0:W-:Y:S04]  /*52b0*/  @P2 STG.E.U8 desc[UR18][R8.64], R21 ;  /* 0x0000001508002986 */ /* 0x0001e8000c101112 */
[----:B------:R0:W-:Y:S01]  /*52c0*/  @P1 STG.E.U8 desc[UR18][R10.64], R15 ;  /* 0x0000000f0a001986 */ /* 0x0001e2000c101112 */
[----:B------:R-:W-:Y:S05]  /*52d0*/  @!P0 EXIT ;  /* 0x000000000000894d */ /* 0x000fea0003800000 */
[----:B------:R-:W-:Y:S01]  /*52e0*/  STG.E.U8 desc[UR18][R12.64], R23 ;  /* 0x000000170c007986 */ /* 0x000fe2000c101112 */
[----:B------:R-:W-:Y:S05]  /*52f0*/  EXIT ;  /* 0x000000000000794d */ /* 0x000fea0003800000 */
.L_x_3:
[----:B------:R-:W-:-:S00]  /*5300*/  BRA `(.L_x_3) ;  /* 0xfffffffc00fc7947 */ /* 0x000fc0000383ffff */
[----:B------:R-:W-:-:S00]  /*5310*/  NOP ;  /* 0x0000000000007918 */ /* 0x000fc00000000000 */
        /* <DEDUP_REMOVED lines=14> */
.L_x_4:


//--------------------- .nv.shared.matmul_kernel  --------------------------
	.section	.nv.shared.matmul_kernel,"aw",@nobits
	.sectionflags	@""
	.align	16
	.zero		1024


//--------------------- .nv.shared.reserved.0     --------------------------
	.section	.nv.shared.reserved.0,"aw",@nobits
	.weak		__nv_reservedSMEM_offset_0_alias
	.size		__nv_reservedSMEM_offset_0_alias, 0, 0
	.other		__nv_reservedSMEM_offset_0_alias,@"STO_CUDA_RESERVED_SHARED STV_DEFAULT"
__nv_reservedSMEM_offset_0_alias:
	.zero		0


//--------------------- .nv.constant0.matmul_kernel --------------------------
	.section	.nv.constant0.matmul_kernel,"a",@progbits
	.sectionflags	@""
	.align	4
.nv.constant0.matmul_kernel:
	.zero		608


//--------------------- SYMBOLS --------------------------

	.type		.nv.reservedSmem.offset0,@object
	.size		.nv.reservedSmem.offset0,0x4
